def gluon_tcgen05(
    a_ptr,
    b_ptr,
    c_ptr,
    M,
    N,
    K,
    stride_am,
    stride_bk,
    stride_cm,
    BLOCK_M: gl.constexpr,
    BLOCK_N: gl.constexpr,
    BLOCK_K: gl.constexpr,
    DTYPE: gl.constexpr,
    A_LAYOUT: gl.constexpr,
    B_LAYOUT: gl.constexpr,
    C_LAYOUT: gl.constexpr,
    B_SHAPE: gl.constexpr,
    TMEM_LAYOUT: gl.constexpr,
    TMEM_REG: gl.constexpr,
    TRANS_B: gl.constexpr,
    NUM_BUFFERS: gl.constexpr,
):
    a_desc = tma.make_tensor_descriptor(
        a_ptr, [M, K], [stride_am, 1], [BLOCK_M, BLOCK_K], A_LAYOUT
    )
    b_desc = tma.make_tensor_descriptor(
        b_ptr,
        [N, K] if TRANS_B else [K, N],
        [stride_bk, 1],
        B_SHAPE,
        B_LAYOUT,
    )
    c_desc = tma.make_tensor_descriptor(
        c_ptr, [M, N], [stride_cm, 1], [BLOCK_M, BLOCK_N], C_LAYOUT
    )

    a_bufs = gl.allocate_shared_memory(
        DTYPE, [NUM_BUFFERS, BLOCK_M, BLOCK_K], A_LAYOUT
    )
    b_bufs = gl.allocate_shared_memory(DTYPE, [NUM_BUFFERS] + B_SHAPE, B_LAYOUT)

    pid_m = gl.program_id(0)
    pid_n = gl.program_id(1)
    off_m = pid_m * BLOCK_M
    off_n = pid_n * BLOCK_N

    tma_bars = gl.allocate_shared_memory(
        gl.int64, [NUM_BUFFERS, 1], mbarrier.MBarrierLayout()
    )
    mma_bars = gl.allocate_shared_memory(
        gl.int64, [NUM_BUFFERS, 1], mbarrier.MBarrierLayout()
    )
    for i in gl.static_range(NUM_BUFFERS):
        mbarrier.init(tma_bars.index(i), count=1)
        mbarrier.init(mma_bars.index(i), count=1)

    acc_tmem = allocate_tensor_memory(gl.float32, [BLOCK_M, BLOCK_N], TMEM_LAYOUT)
    idx = 0
    phase = 0
    use_acc = False
    for k in range(0, K, BLOCK_K):
        a = a_bufs.index(idx)
        b = b_bufs.index(idx)
        tma_bar = tma_bars.index(idx)
        mma_bar = mma_bars.index(idx)
        mbarrier.expect(
            tma_bar, a_desc.block_type.nbytes + b_desc.block_type.nbytes
        )
        tma.async_copy_global_to_shared(a_desc, [off_m, k], tma_bar, a)
        tma.async_copy_global_to_shared(
            b_desc, [off_n, k] if TRANS_B else [k, off_n], tma_bar, b
        )
        mbarrier.wait(tma_bar, phase=phase)

        if TRANS_B:
            b = b.permute((1, 0))
        tcgen05_mma(a, b, acc_tmem, use_acc=use_acc)
        tcgen05_commit(mma_bar)
        mbarrier.wait(mma_bar, phase=phase)
        use_acc = True

        idx += 1
        if idx == NUM_BUFFERS:
            idx = 0
            phase ^= 1

    for i in gl.static_range(NUM_BUFFERS):
        mbarrier.invalidate(tma_bars.index(i))
        mbarrier.invalidate(mma_bars.index(i))

    acc = acc_tmem.load(TMEM_REG)
    c_smem = gl.allocate_shared_memory(DTYPE, [BLOCK_M, BLOCK_N], C_LAYOUT)
    c_smem.store(acc.to(DTYPE))
    fence_async_shared()
    tma.async_copy_shared_to_global(c_desc, [off_m, off_n], c_smem)
    tma.store_wait(pendings=0)

# config = {"BLOCK_K": 64, "BLOCK_M": 128, "BLOCK_N": 256, "arch": "sm_100", "dtype": "bf16", "num_buffers": 2, "num_warps": 8, "trans_b": 1}
# arch = sm_100


// ===== COMPILED SASS (sm_100a) =====

	.target	sm_100a

	.elftype	@"ET_EXEC"


//--------------------- .note.nv.tkinfo           --------------------------
	.section	.note.nv.tkinfo,"",@"SHT_NOTE"
	.sectionflags	@"SHF_NOTE_NV_TKINFO"
	.tkinfo
        /*0018*/ 	.word	0x00000081
        /*0030*/ 	.string	""
        /*0030*/ 	.string	"ptxas-blackwell"
        /*0030*/ 	.string	"Cuda compilation tools, release 12.9, V12.9.86"
        /*0030*/ 	.string	"Build cuda_12.9.r12.9/compiler.36037853_0"
        /*0030*/ 	.string	"-v  -suppress-debug-info  -lineinfo  -arch sm_100a "



//--------------------- .note.nv.cuver            --------------------------
	.section	.note.nv.cuver,"",@"SHT_NOTE"
	.sectionflags	@"SHF_NOTE_NV_CUVER"
        /*0018*/ 	.short	0x0001
        /*001a*/ 	.short	0x0064
        /*001c*/ 	.short	0x0001
        /*001e*/ 	.short	0x0000
        /*0020*/ 	.short	0x0001
        /*0022*/ 	.short	0x0000


//--------------------- .nv.info                  --------------------------
	.section	.nv.info,"",@"SHT_CUDA_INFO"
	.align	4


	//----- nvinfo : EIATTR_REGCOUNT
	.align		4
        /*0000*/ 	.byte	0x04, 0x2f
        /*0002*/ 	.short	(.L_4 - .L_3)
	.align		4
.L_3:
        /*0004*/ 	.word	index@(gluon_tcgen05)
        /*0008*/ 	.word	0x00000087


	//----- nvinfo : EIATTR_FRAME_SIZE
	.align		4
.L_4:
        /*000c*/ 	.byte	0x04, 0x11
        /*000e*/ 	.short	(.L_6 - .L_5)
	.align		4
.L_5:
        /*0010*/ 	.word	index@($__internal_2_$__cuda_sm10x_tcgen05_guardrail_trap_unallocated_columns_being_dealloced)
        /*0014*/ 	.word	0x00000000


	//----- nvinfo : EIATTR_FRAME_SIZE
	.align		4
.L_6:
        /*0018*/ 	.byte	0x04, 0x11
        /*001a*/ 	.short	(.L_8 - .L_7)
	.align		4
.L_7:
        /*001c*/ 	.word	index@($__internal_1_$__cuda_sm10x_tcgen05_guardrail_trap_phase_invalid_during_alloc)
        /*0020*/ 	.word	0x00000000


	//----- nvinfo : EIATTR_FRAME_SIZE
	.align		4
.L_8:
        /*0024*/ 	.byte	0x04, 0x11
        /*0026*/ 	.short	(.L_10 - .L_9)
	.align		4
.L_9:
        /*0028*/ 	.word	index@($__internal_0_$__cuda_sm10x_tcgen05_guardrail_trap_col_being_dealloced_not_returned_by_alloc)
        /*002c*/ 	.word	0x00000000


	//----- nvinfo : EIATTR_FRAME_SIZE
	.align		4
.L_10:
        /*0030*/ 	.byte	0x04, 0x11
        /*0032*/ 	.short	(.L_12 - .L_11)
	.align		4
.L_11:
        /*0034*/ 	.word	index@(gluon_tcgen05)
        /*0038*/ 	.word	0x00000000


	//----- nvinfo : EIATTR_MIN_STACK_SIZE
	.align		4
.L_12:
        /*003c*/ 	.byte	0x04, 0x12
        /*003e*/ 	.short	(.L_14 - .L_13)
	.align		4
.L_13:
        /*0040*/ 	.word	index@(gluon_tcgen05)
        /*0044*/ 	.word	0x00000000
.L_14:


//--------------------- .nv.info.gluon_tcgen05    --------------------------
	.section	.nv.info.gluon_tcgen05,"",@"SHT_CUDA_INFO"
	.sectionflags	@""
	.align	4


	//----- nvinfo : EIATTR_CUDA_API_VERSION
	.align		4
        /*0000*/ 	.byte	0x04, 0x37
        /*0002*/ 	.short	(.L_16 - .L_15)
.L_15:
        /*0004*/ 	.word	0x00000081


	//----- nvinfo : EIATTR_KPARAM_INFO
	.align		4
.L_16:
        /*0008*/ 	.byte	0x04, 0x17
        /*000a*/ 	.short	(.L_18 - .L_17)
.L_17:
        /*000c*/ 	.word	0x00000000
        /*0010*/ 	.short	0x000a
        /*0012*/ 	.short	0x0048
        /*0014*/ 	.byte	0x00, 0xf4, 0x21, 0x00


	//----- nvinfo : EIATTR_KPARAM_INFO
	.align		4
.L_18:
        /*0018*/ 	.byte	0x04, 0x17
        /*001a*/ 	.short	(.L_20 - .L_19)
.L_19:
        /*001c*/ 	.word	0x00000000
        /*0020*/ 	.short	0x0009
        /*0022*/ 	.short	0x0040
        /*0024*/ 	.byte	0x00, 0xf4, 0x21, 0x00


	//----- nvinfo : EIATTR_KPARAM_INFO
	.align		4
.L_20:
        /*0028*/ 	.byte	0x04, 0x17
        /*002a*/ 	.short	(.L_22 - .L_21)
.L_21:
        /*002c*/ 	.word	0x00000000
        /*0030*/ 	.short	0x0008
        /*0032*/ 	.short	0x0038
        /*0034*/ 	.byte	0x00, 0xf0, 0x21, 0x00


	//----- nvinfo : EIATTR_KPARAM_INFO
	.align		4
.L_22:
        /*0038*/ 	.byte	0x04, 0x17
        /*003a*/ 	.short	(.L_24 - .L_23)
.L_23:
        /*003c*/ 	.word	0x00000000
        /*0040*/ 	.short	0x0007
        /*0042*/ 	.short	0x0030
        /*0044*/ 	.byte	0x00, 0xf0, 0x21, 0x00


	//----- nvinfo : EIATTR_KPARAM_INFO
	.align		4
.L_24:
        /*0048*/ 	.byte	0x04, 0x17
        /*004a*/ 	.short	(.L_26 - .L_25)
.L_25:
        /*004c*/ 	.word	0x00000000
        /*0050*/ 	.short	0x0006
        /*0052*/ 	.short	0x0028
        /*0054*/ 	.byte	0x00, 0xf0, 0x21, 0x00


	//----- nvinfo : EIATTR_KPARAM_INFO
	.align		4
.L_26:
        /*0058*/ 	.byte	0x04, 0x17
        /*005a*/ 	.short	(.L_28 - .L_27)
.L_27:
        /*005c*/ 	.word	0x00000000
        /*0060*/ 	.short	0x0005
        /*0062*/ 	.short	0x0020
        /*0064*/ 	.byte	0x00, 0xf0, 0x11, 0x00


	//----- nvinfo : EIATTR_KPARAM_INFO
	.align		4
.L_28:
        /*0068*/ 	.byte	0x04, 0x17
        /*006a*/ 	.short	(.L_30 - .L_29)
.L_29:
        /*006c*/ 	.word	0x00000000
        /*0070*/ 	.short	0x0004
        /*0072*/ 	.short	0x001c
        /*0074*/ 	.byte	0x00, 0xf0, 0x11, 0x00


	//----- nvinfo : EIATTR_KPARAM_INFO
	.align		4
.L_30:
        /*0078*/ 	.byte	0x04, 0x17
        /*007a*/ 	.short	(.L_32 - .L_31)
.L_31:
        /*007c*/ 	.word	0x00000000
        /*0080*/ 	.short	0x0003
        /*0082*/ 	.short	0x0018
        /*0084*/ 	.byte	0x00, 0xf0, 0x11, 0x00


	//----- nvinfo : EIATTR_KPARAM_INFO
	.align		4
.L_32:
        /*0088*/ 	.byte	0x04, 0x17
        /*008a*/ 	.short	(.L_34 - .L_33)
.L_33:
        /*008c*/ 	.word	0x00000000
        /*0090*/ 	.short	0x0002
        /*0092*/ 	.short	0x0010
        /*0094*/ 	.byte	0x00, 0xf4, 0x21, 0x00


	//----- nvinfo : EIATTR_KPARAM_INFO
	.align		4
.L_34:
        /*0098*/ 	.byte	0x04, 0x17
        /*009a*/ 	.short	(.L_36 - .L_35)
.L_35:
        /*009c*/ 	.word	0x00000000
        /*00a0*/ 	.short	0x0001
        /*00a2*/ 	.short	0x0008
        /*00a4*/ 	.byte	0x00, 0xf4, 0x21, 0x00


	//----- nvinfo : EIATTR_KPARAM_INFO
	.align		4
.L_36:
        /*00a8*/ 	.byte	0x04, 0x17
        /*00aa*/ 	.short	(.L_38 - .L_37)
.L_37:
        /*00ac*/ 	.word	0x00000000
        /*00b0*/ 	.short	0x0000
        /*00b2*/ 	.short	0x0000
        /*00b4*/ 	.byte	0x00, 0xf4, 0x21, 0x00


	//----- nvinfo : EIATTR_AT_ENTRY_FRAGMENTS
	.align		4
.L_38:
        /*00b8*/ 	.byte	0x04, 0x4f
        /*00ba*/ 	.short	(.L_40 - .L_39)


	//   ....[0]....
.L_39:
        /*00bc*/ 	.word	0x00000004


	//----- nvinfo : EIATTR_RESERVED_SMEM_USED
	.align		4
.L_40:
        /*00c0*/ 	.byte	0x01, 0x41
	.zero		2


	//----- nvinfo : EIATTR_SPARSE_MMA_MASK
	.align		4
        /*00c4*/ 	.byte	0x03, 0x50
        /*00c6*/ 	.short	0x0000


	//----- nvinfo : EIATTR_TCGEN05_1CTA_USED
	.align		4
        /*00c8*/ 	.byte	0x01, 0x51
	.zero		2


	//----- nvinfo : EIATTR_MAXREG_COUNT
	.align		4
        /*00cc*/ 	.byte	0x03, 0x1b
        /*00ce*/ 	.short	0x00ff


	//----- nvinfo : EIATTR_NUM_BARRIERS
	.align		4
        /*00d0*/ 	.byte	0x02, 0x4c
        /*00d2*/ 	.byte	0x01
	.zero		1


	//----- nvinfo : EIATTR_INT_WARP_WIDE_INSTR_OFFSETS
	.align		4
        /*00d4*/ 	.byte	0x04, 0x31
        /*00d6*/ 	.short	(.L_42 - .L_41)


	//   ....[0]....
.L_41:
        /*00d8*/ 	.word	0x00001770


	//   ....[1]....
        /*00dc*/ 	.word	0x00001790


	//   ....[2]....
        /*00e0*/ 	.word	0x00001820


	//   ....[3]....
        /*00e4*/ 	.word	0x000019e0


	//   ....[4]....
        /*00e8*/ 	.word	0x000019f0


	//   ....[5]....
        /*00ec*/ 	.word	0x00001a50


	//   ....[6]....
        /*00f0*/ 	.word	0x00001a60


	//   ....[7]....
        /*00f4*/ 	.word	0x00001d30


	//   ....[8]....
        /*00f8*/ 	.word	0x00001d40


	//   ....[9]....
        /*00fc*/ 	.word	0x00001ec0


	//   ....[10]....
        /*0100*/ 	.word	0x00001ef0


	//   ....[11]....
        /*0104*/ 	.word	0x00001f20


	//   ....[12]....
        /*0108*/ 	.word	0x00001f40


	//   ....[13]....
        /*010c*/ 	.word	0x00002240


	//   ....[14]....
        /*0110*/ 	.word	0x00002250


	//   ....[15]....
        /*0114*/ 	.word	0x00002520


	//   ....[16]....
        /*0118*/ 	.word	0x00002530


	//   ....[17]....
        /*011c*/ 	.word	0x00002ca0


	//   ....[18]....
        /*0120*/ 	.word	0x00002cf0


	//----- nvinfo : EIATTR_COOP_GROUP_MASK_REGIDS
	.align		4
.L_42:
        /*0124*/ 	.byte	0x04, 0x29
        /*0126*/ 	.short	(.L_44 - .L_43)


	//   ....[0]....
.L_43:
        /*0128*/ 	.word	0xffffffff


	//   ....[1]....
        /*012c*/ 	.word	0xffffffff


	//   ....[2]....
        /*0130*/ 	.word	0xffffffff


	//   ....[3]....
        /*0134*/ 	.word	0xffffffff


	//   ....[4]....
        /*0138*/ 	.word	0xffffffff


	//   ....[5]....
        /*013c*/ 	.word	0xffffffff


	//   ....[6]....
        /*0140*/ 	.word	0xffffffff


	//   ....[7]....
        /*0144*/ 	.word	0xffffffff


	//   ....[8]....
        /*0148*/ 	.word	0xffffffff


	//   ....[9]....
        /*014c*/ 	.word	0xffffffff


	//----- nvinfo : EIATTR_COOP_GROUP_INSTR_OFFSETS
	.align		4
.L_44:
        /*0150*/ 	.byte	0x04, 0x28
        /*0152*/ 	.short	(.L_46 - .L_45)


	//   ....[0]....
.L_45:
        /*0154*/ 	.word	0x00000050


	//   ....[1]....
        /*0158*/ 	.word	0x00000310


	//   ....[2]....
        /*015c*/ 	.word	0x00000500


	//   ....[3]....
        /*0160*/ 	.word	0x000009a0


	//   ....[4]....
        /*0164*/ 	.word	0x00000ae0


	//   ....[5]....
        /*0168*/ 	.word	0x00000fe0


	//   ....[6]....
        /*016c*/ 	.word	0x00001120


	//   ....[7]....
        /*0170*/ 	.word	0x00001610


	//   ....[8]....
        /*0174*/ 	.word	0x00002b30


	//   ....[9]....
        /*0178*/ 	.word	0x00002da0


	//----- nvinfo : EIATTR_VRC_CTA_INIT_COUNT
	.align		4
.L_46:
        /*017c*/ 	.byte	0x02, 0x4a
        /*017e*/ 	.byte	0x80
	.zero		1


	//----- nvinfo : EIATTR_MBARRIER_INSTR_OFFSETS
	.align		4
        /*0180*/ 	.byte	0x04, 0x39
        /*0182*/ 	.short	(.L_48 - .L_47)


	//   ....[0]....
.L_47:
        /*0184*/ 	.word	0x00001840
        /*0188*/ 	.word	0x000000ff
        /*018c*/ 	.word	0x00018000
        /*0190*/ 	.short	0x0100
        /*0192*/ 	.byte	0x08
	.zero		1


	//   ....[1]....
        /*0194*/ 	.word	0x00001850
        /*0198*/ 	.word	0x000000ff
        /*019c*/ 	.word	0x00018010
        /*01a0*/ 	.short	0x0100
        /*01a2*/ 	.byte	0x08
	.zero		1


	//   ....[2]....
        /*01a4*/ 	.word	0x00001900
        /*01a8*/ 	.word	0x000000ff
        /*01ac*/ 	.word	0x00018008
        /*01b0*/ 	.short	0x0100
        /*01b2*/ 	.byte	0x08
	.zero		1


	//   ....[3]....
        /*01b4*/ 	.word	0x00001910
        /*01b8*/ 	.word	0x000000ff
        /*01bc*/ 	.word	0x00018018
        /*01c0*/ 	.short	0x0100
        /*01c2*/ 	.byte	0x08
	.zero		1


	//   ....[4]....
        /*01c4*/ 	.word	0x00001af0
        /*01c8*/ 	.word	0x000000ff
        /*01cc*/ 	.word	0x00018000
        /*01d0*/ 	.short	0x010a
        /*01d2*/ 	.byte	0x08
	.zero		1


	//   ....[5]....
        /*01d4*/ 	.word	0x00001d90
        /*01d8*/ 	.word	0x000000ff
        /*01dc*/ 	.word	0x00018010
        /*01e0*/ 	.short	0x010a
        /*01e2*/ 	.byte	0x08
	.zero		1


	//   ....[6]....
        /*01e4*/ 	.word	0x00001fc0
        /*01e8*/ 	.word	0x000000ff
        /*01ec*/ 	.word	0x00018000
        /*01f0*/ 	.short	0x010a
        /*01f2*/ 	.byte	0x1c
	.zero		1


	//   ....[7]....
        /*01f4*/ 	.word	0x00002290
        /*01f8*/ 	.word	0x000000ff
        /*01fc*/ 	.word	0x00018010
        /*0200*/ 	.short	0x010a
        /*0202*/ 	.byte	0x1c
	.zero		1


	//   ....[8]....
        /*0204*/ 	.word	0x00002360
        /*0208*/ 	.word	0x000000ff
        /*020c*/ 	.word	0x00018000
        /*0210*/ 	.short	0x0108
        /*0212*/ 	.byte	0x08
	.zero		1


	//   ....[9]....
        /*0214*/ 	.word	0x00002370
        /*0218*/ 	.word	0x000000ff
        /*021c*/ 	.word	0x00018010
        /*0220*/ 	.short	0x0108
        /*0222*/ 	.byte	0x08
	.zero		1


	//   ....[10]....
        /*0224*/ 	.word	0x000023c0
        /*0228*/ 	.word	0x000000ff
        /*022c*/ 	.word	0x00018008
        /*0230*/ 	.short	0x0108
        /*0232*/ 	.byte	0x08
	.zero		1


	//   ....[11]....
        /*0234*/ 	.word	0x000023d0
        /*0238*/ 	.word	0x000000ff
        /*023c*/ 	.word	0x00018018
        /*0240*/ 	.short	0x0108
        /*0242*/ 	.byte	0x08
	.zero		1


	//   ....[12]....
        /*0244*/ 	.word	0x00002dc0
        /*0248*/ 	.word	0x000000ff
        /*024c*/ 	.word	0x00018000
        /*0250*/ 	.short	0x010a
        /*0252*/ 	.byte	0x08
	.zero		1


	//   ....[13]....
        /*0254*/ 	.word	0x00002df0
        /*0258*/ 	.word	0x000000ff
        /*025c*/ 	.word	0x00018010
        /*0260*/ 	.short	0x010a
        /*0262*/ 	.byte	0x08
	.zero		1


	//   ....[14]....
        /*0264*/ 	.word	0x00002e20
        /*0268*/ 	.word	0x000000ff
        /*026c*/ 	.word	0x00018000
        /*0270*/ 	.short	0x010a
        /*0272*/ 	.byte	0x1c
	.zero		1


	//   ....[15]....
        /*0274*/ 	.word	0x00002e50
        /*0278*/ 	.word	0x000000ff
        /*027c*/ 	.word	0x00018010
        /*0280*/ 	.short	0x010a
        /*0282*/ 	.byte	0x1c
	.zero		1


	//----- nvinfo : EIATTR_NUM_MBARRIERS
	.align		4
.L_48:
        /*0284*/ 	.byte	0x03, 0x38
        /*0286*/ 	.short	0x0004


	//----- nvinfo : EIATTR_EXIT_INSTR_OFFSETS
	.align		4
        /*0288*/ 	.byte	0x04, 0x1c
        /*028a*/ 	.short	(.L_50 - .L_49)


	//   ....[0]....
.L_49:
        /*028c*/ 	.word	0x00002db0


	//----- nvinfo : EIATTR_REQNTID
	.align		4
.L_50:
        /*0290*/ 	.byte	0x04, 0x10
        /*0292*/ 	.short	(.L_52 - .L_51)
.L_51:
        /*0294*/ 	.word	0x00000100
        /*0298*/ 	.word	0x00000001
        /*029c*/ 	.word	0x00000001


	//----- nvinfo : EIATTR_CRS_STACK_SIZE
	.align		4
.L_52:
        /*02a0*/ 	.byte	0x04, 0x1e
        /*02a2*/ 	.short	(.L_54 - .L_53)
.L_53:
        /*02a4*/ 	.word	0x00000000


	//----- nvinfo : EIATTR_CBANK_PARAM_SIZE
	.align		4
.L_54:
        /*02a8*/ 	.byte	0x03, 0x19
        /*02aa*/ 	.short	0x0050


	//----- nvinfo : EIATTR_PARAM_CBANK
	.align		4
        /*02ac*/ 	.byte	0x04, 0x0a
        /*02ae*/ 	.short	(.L_56 - .L_55)
	.align		4
.L_55:
        /*02b0*/ 	.word	index@(.nv.constant0.gluon_tcgen05)
        /*02b4*/ 	.short	0x0380
        /*02b6*/ 	.short	0x0050


	//----- nvinfo : EIATTR_SW_WAR
	.align		4
.L_56:
        /*02b8*/ 	.byte	0x04, 0x36
        /*02ba*/ 	.short	(.L_58 - .L_57)
.L_57:
        /*02bc*/ 	.word	0x00000008
.L_58:


//--------------------- .nv.compat                --------------------------
	.section	.nv.compat,"",@"SHT_CUDA_COMPAT_INFO"
	.align	4
        /*0000*/ 	.byte	0x02, 0x02, 0x02, 0x00, 0x02, 0x05, 0x05, 0x00, 0x02, 0x03, 0x03, 0x00, 0x02, 0x06, 0x01, 0x00


//--------------------- .nv.callgraph             --------------------------
	.section	.nv.callgraph,"",@"SHT_CUDA_CALLGRAPH"
	.align	4
	.sectionentsize	8
	.align		4
        /*0000*/ 	.word	0x00000000
	.align		4
        /*0004*/ 	.word	0xffffffff
	.align		4
        /*0008*/ 	.word	0x00000000
	.align		4
        /*000c*/ 	.word	0xfffffffe
	.align		4
        /*0010*/ 	.word	0x00000000
	.align		4
        /*0014*/ 	.word	0xfffffffd
	.align		4
        /*0018*/ 	.word	0x00000000
	.align		4
        /*001c*/ 	.word	0xfffffffc


//--------------------- .text.gluon_tcgen05       --------------------------
	.section	.text.gluon_tcgen05,"ax",@progbits
	.align	128
        .global         gluon_tcgen05
        .type           gluon_tcgen05,@function
        .size           gluon_tcgen05,(.L_x_77 - gluon_tcgen05)
        .other          gluon_tcgen05,@"STO_CUDA_ENTRY STV_DEFAULT"
gluon_tcgen05:
.text.gluon_tcgen05:
[----:B------:R-:W1:Y:S01]  /*0000*/  LDC R1, c[0x0][0x37c] ;  /* 0x0000df00ff017b82 */ /* 0x000e620000000800 */
[----:B------:R-:W2:Y:S02]  /*0010*/  S2R R0, SR_TID.X ;  /* 0x0000000000007919 */ /* 0x000ea40000002100 */
[----:B--2---:R-:W-:-:S13]  /*0020*/  ISETP.GE.U32.AND P2, PT, R0, 0x20, PT ;  /* 0x000000200000780c */ /* 0x004fda0003f46070 */
[----:B------:R-:W-:Y:S05]  /*0030*/  @P2 BRA `(.L_x_0) ;  /* 0x0000000000b82947 */ /* 0x000fea0003800000 */
[----:B------:R-:W2:Y:S01]  /*0040*/  S2UR UR6, SR_CgaCtaId ;  /* 0x00000000000679c3 */ /* 0x000ea20000008800 */
[----:B------:R-:W-:Y:S01]  /*0050*/  NOP ;  /* 0x0000000000007918 */ /* 0x000fe20000000000 */
[----:B------:R-:W-:Y:S02]  /*0060*/  UMOV UR4, 0x40 ;  /* 0x0000004000047882 */ /* 0x000fe40000000000 */
[----:B--2---:R-:W-:-:S09]  /*0070*/  ULEA UR4, UR6, UR4, 0x18 ;  /* 0x0000000406047291 */ /* 0x004fd2000f8ec0ff */
[----:B------:R-:W2:Y:S01]  /*0080*/  LDS.U8 R2, [UR4] ;  /* 0x00000004ff027984 */ /* 0x000ea20008000000 */
[----:B------:R-:W-:Y:S02]  /*0090*/  UMOV UR4, 0x400 ;  /* 0x0000040000047882 */ /* 0x000fe40000000000 */
[----:B------:R-:W-:Y:S01]  /*00a0*/  ULEA UR4, UR6, UR4, 0x18 ;  /* 0x0000000406047291 */ /* 0x000fe2000f8ec0ff */
[----:B--2---:R-:W-:-:S13]  /*00b0*/  ISETP.NE.AND P0, PT, R2, RZ, PT ;  /* 0x000000ff0200720c */ /* 0x004fda0003f05270 */
[----:B------:R-:W-:Y:S05]  /*00c0*/  @P0 BRA `(.L_x_1) ;  /* 0x00000000007c0947 */ /* 0x000fea0003800000 */
[----:B------:R-:W-:-:S13]  /*00d0*/  ELECT P0, URZ, PT ;  /* 0x0000000000ff782f */ /* 0x000fda0003800000 */
[----:B------:R-:W-:Y:S05]  /*00e0*/  @!P0 BRA `(.L_x_2) ;  /* 0x0000000000848947 */ /* 0x000fea0003800000 */
[----:B------:R-:W-:Y:S01]  /*00f0*/  UMOV UR5, 0x8 ;  /* 0x0000000800057882 */ /* 0x000fe20000000000 */
[----:B------:R-:W-:Y:S02]  /*0100*/  IMAD.MOV.U32 R5, RZ, RZ, 0x1 ;  /* 0x00000001ff057424 */ /* 0x000fe400078e00ff */
[----:B------:R-:W-:Y:S02]  /*0110*/  IMAD.MOV.U32 R3, RZ, RZ, 0xff ;  /* 0x000000ffff037424 */ /* 0x000fe400078e00ff */
[----:B------:R-:W-:Y:S04]  /*0120*/  DEPBAR.LE SB2, 0x36 ;  /* 0x0000ad800000791a */ /* 0x000fe80000000000 */
[----:B------:R-:W2:Y:S02]  /*0130*/  UTCATOMSWS.FIND_AND_SET.ALIGN UP0, UR5, UR5 ;  /* 0x00000005000575e3 */ /* 0x000ea40008000800 */
[----:B--2---:R-:W-:-:S04]  /*0140*/  PLOP3.LUT P0, PT, PT, PT, UP0, 0x80, 0x8 ;  /* 0x000000000008781c */ /* 0x004fc80003f0f008 */
[----:B------:R-:W-:-:S04]  /*0150*/  SEL R2, RZ, 0xffffffff, !P0 ;  /* 0xffffffffff027807 */ /* 0x000fc80004000000 */
[----:B------:R-:W-:Y:S01]  /*0160*/  ISETP.NE.AND P0, PT, R2, RZ, PT ;  /* 0x000000ff0200720c */ /* 0x000fe20003f05270 */
[----:B------:R-:W-:-:S12]  /*0170*/  IMAD.U32 R2, RZ, RZ, UR5 ;  /* 0x00000005ff027e24 */ /* 0x000fd8000f8e00ff */
[----:B------:R-:W-:Y:S05]  /*0180*/  @P0 BRA `(.L_x_3) ;  /* 0x0000000000240947 */ /* 0x000fea0003800000 */
.L_x_4:
[----:B------:R-:W-:Y:S05]  /*0190*/  NANOSLEEP 0x64 ;  /* 0x000000640000795d */ /* 0x000fea0003800000 */
[----:B------:R-:W-:-:S05]  /*01a0*/  UMOV UR5, 0x8 ;  /* 0x0000000800057882 */ /* 0x000fca0000000000 */
[----:B------:R-:W-:Y:S04]  /*01b0*/  DEPBAR.LE SB2, 0x36 ;  /* 0x0000ad800000791a */ /* 0x000fe80000000000 */
[----:B------:R-:W2:Y:S02]  /*01c0*/  UTCATOMSWS.FIND_AND_SET.ALIGN UP0, UR5, UR5 ;  /* 0x00000005000575e3 */ /* 0x000ea40008000800 */
[----:B--2---:R-:W-:-:S04]  /*01d0*/  PLOP3.LUT P0, PT, PT, PT, UP0, 0x80, 0x8 ;  /* 0x000000000008781c */ /* 0x004fc80003f0f008 */
[----:B------:R-:W-:-:S04]  /*01e0*/  SEL R2, RZ, 0xffffffff, !P0 ;  /* 0xffffffffff027807 */ /* 0x000fc80004000000 */
[----:B------:R-:W-:Y:S01]  /*01f0*/  ISETP.NE.AND P0, PT, R2, RZ, PT ;  /* 0x000000ff0200720c */ /* 0x000fe20003f05270 */
[----:B------:R-:W-:-:S12]  /*0200*/  IMAD.U32 R2, RZ, RZ, UR5 ;  /* 0x00000005ff027e24 */ /* 0x000fd8000f8e00ff */
[----:B------:R-:W-:Y:S05]  /*0210*/  @!P0 BRA `(.L_x_4) ;  /* 0xfffffffc00dc8947 */ /* 0x000fea000383ffff */
.L_x_3:
[C---:B------:R-:W-:Y:S01]  /*0220*/  VIADD R4, R2.reuse, 0x10 ;  /* 0x0000001002047836 */ /* 0x040fe20000000000 */
[----:B------:R-:W-:Y:S01]  /*0230*/  UMOV UR5, 0x50 ;  /* 0x0000005000057882 */ /* 0x000fe20000000000 */
[----:B------:R-:W-:Y:S01]  /*0240*/  SHF.L.U32 R3, R3, R2, RZ ;  /* 0x0000000203037219 */ /* 0x000fe200000006ff */
[----:B------:R-:W-:Y:S01]  /*0250*/  ULEA UR5, UR6, UR5, 0x18 ;  /* 0x0000000506057291 */ /* 0x000fe2000f8ec0ff */
[----:B------:R-:W-:Y:S01]  /*0260*/  IMAD.SHL.U32 R2, R2, 0x20, RZ ;  /* 0x0000002002027824 */ /* 0x000fe200078e00ff */
[----:B------:R-:W-:-:S04]  /*0270*/  SHF.L.U32 R4, R5, R4, RZ ;  /* 0x0000000405047219 */ /* 0x000fc800000006ff */
[----:B------:R-:W-:-:S05]  /*0280*/  LOP3.LUT R3, R4, R3, RZ, 0xfc, !PT ;  /* 0x0000000304037212 */ /* 0x000fca00078efcff */
[----:B------:R2:W-:Y:S04]  /*0290*/  ATOMS.OR RZ, [UR5], R3 ;  /* 0x00000003ffff798c */ /* 0x0005e8000b000005 */
[----:B------:R2:W-:Y:S01]  /*02a0*/  STS [UR4], R2 ;  /* 0x00000002ff007988 */ /* 0x0005e20008000804 */
[----:B------:R-:W-:Y:S05]  /*02b0*/  BRA `(.L_x_2) ;  /* 0x0000000000107947 */ /* 0x000fea0003800000 */
.L_x_1:
[----:B------:R-:W-:Y:S01]  /*02c0*/  IMAD.MOV.U32 R3, RZ, RZ, -0x1 ;  /* 0xffffffffff037424 */ /* 0x000fe200078e00ff */
[----:B------:R-:W-:-:S04]  /*02d0*/  MOV R2, 0x300 ;  /* 0x0000030000027802 */ /* 0x000fc80000000f00 */
[----:B------:R2:W-:Y:S03]  /*02e0*/  STS [UR4], R3 ;  /* 0x00000003ff007988 */ /* 0x0005e60008000804 */
[----:B-12---:R-:W-:Y:S05]  /*02f0*/  CALL.REL.NOINC `($__internal_1_$__cuda_sm10x_tcgen05_guardrail_trap_phase_invalid_during_alloc) ;  /* 0x0000002800ec7944 */ /* 0x006fea0003c00000 */
.L_x_2:
[----:B------:R-:W-:Y:S05]  /*0300*/  WARPSYNC.ALL ;  /* 0x0000000000007948 */ /* 0x000fea0003800000 */
[----:B------:R-:W-:Y:S01]  /*0310*/  NOP ;  /* 0x0000000000007918 */ /* 0x000fe20000000000 */
.L_x_0:
[----:B------:R-:W3:Y:S08]  /*0320*/  S2UR UR4, SR_CgaCtaId ;  /* 0x00000000000479c3 */ /* 0x000ef00000008800 */
[----:B------:R-:W-:Y:S01]  /*0330*/  BAR.SYNC.DEFER_BLOCKING 0x0 ;  /* 0x0000000000007b1d */ /* 0x000fe20000010000 */
[----:B------:R-:W-:-:S05]  /*0340*/  LOP3.LUT R132, R0, 0xff, RZ, 0xc0, !PT ;  /* 0x000000ff00847812 */ /* 0x000fca00078ec0ff */
[----:B------:R-:W-:Y:S02]  /*0350*/  UMOV UR8, 0x400 ;  /* 0x0000040000087882 */ /* 0x000fe40000000000 */
[----:B------:R-:W4:Y:S08]  /*0360*/  LDC R4, c[0x0][0x398] ;  /* 0x0000e600ff047b82 */ /* 0x000f300000000800 */
[----:B------:R-:W5:Y:S01]  /*0370*/  LDC R12, c[0x0][0x3a0] ;  /* 0x0000e800ff0c7b82 */ /* 0x000f620000000800 */
[----:B---3--:R-:W-:-:S07]  /*0380*/  ULEA UR8, UR4, UR8, 0x18 ;  /* 0x0000000804087291 */ /* 0x008fce000f8ec0ff */
[----:B------:R-:W3:Y:S02]  /*0390*/  S2UR UR19, SR_CTAID.Y ;  /* 0x00000000001379c3 */ /* 0x000ee40000002600 */
[----:B--2---:R-:W2:Y:S06]  /*03a0*/  LDS R3, [UR8] ;  /* 0x00000008ff037984 */ /* 0x004eac0008000800 */
[----:B------:R-:W-:Y:S06]  /*03b0*/  BAR.SYNC.DEFER_BLOCKING 0x0 ;  /* 0x0000000000007b1d */ /* 0x000fec0000010000 */
[----:B------:R-:W-:Y:S05]  /*03c0*/  @P2 BRA `(.L_x_5) ;  /* 0x0000000000182947 */ /* 0x000fea0003800000 */
[----:B------:R-:W-:Y:S01]  /*03d0*/  ELECT P0, URZ, PT ;  /* 0x0000000000ff782f */ /* 0x000fe20003800000 */
[----:B------:R-:W-:Y:S01]  /*03e0*/  IMAD.MOV.U32 R2, RZ, RZ, 0x1 ;  /* 0x00000001ff027424 */ /* 0x000fe200078e00ff */
[----:B------:R-:W-:Y:S01]  /*03f0*/  UMOV UR5, 0x40 ;  /* 0x0000004000057882 */ /* 0x000fe20000000000 */
[----:B------:R-:W-:Y:S01]  /*0400*/  UVIRTCOUNT.DEALLOC.SMPOOL 0x80 ;  /* 0x000000800000784c */ /* 0x000fe20000000000 */
[----:B------:R-:W-:-:S09]  /*0410*/  ULEA UR5, UR4, UR5, 0x18 ;  /* 0x0000000504057291 */ /* 0x000fd2000f8ec0ff */
[----:B------:R5:W-:Y:S03]  /*0420*/  @P0 STS.U8 [UR5], R2 ;  /* 0x00000002ff000988 */ /* 0x000be60008000005 */
.L_x_5:
[----:B------:R-:W5:Y:S01]  /*0430*/  S2UR UR4, SR_CTAID.Z ;  /* 0x00000000000479c3 */ /* 0x000f620000002700 */
[----:B------:R-:W4:Y:S01]  /*0440*/  LDCU UR5, c[0x0][0x370] ;  /* 0x00006e00ff0577ac */ /* 0x000f220008000800 */
[----:B------:R-:W-:Y:S01]  /*0450*/  ISETP.GE.U32.AND P0, PT, R132, 0x20, PT ;  /* 0x000000208400780c */ /* 0x000fe20003f06070 */
[----:B----4-:R-:W-:Y:S01]  /*0460*/  VIADD R4, R4, 0xffffffff ;  /* 0xffffffff04047836 */ /* 0x010fe20000000000 */
[C---:B------:R-:W-:Y:S01]  /*0470*/  ISETP.NE.U32.AND P3, PT, R132.reuse, RZ, PT ;  /* 0x000000ff8400720c */ /* 0x040fe20003f65070 */
[----:B------:R-:W5:Y:S01]  /*0480*/  LDCU UR6, c[0x0][0x374] ;  /* 0x00006e80ff0677ac */ /* 0x000f620008000800 */
[----:B------:R-:W-:Y:S01]  /*0490*/  LEA R10, R132, UR8, 0x2 ;  /* 0x00000008840a7c11 */ /* 0x000fe2000f8e10ff */
[----:B-----5:R-:W-:Y:S01]  /*04a0*/  VIADD R11, R12, 0xffffffff ;  /* 0xffffffff0c0b7836 */ /* 0x020fe20000000000 */
[----:B------:R-:W4:Y:S01]  /*04b0*/  S2UR UR7, SR_CTAID.X ;  /* 0x00000000000779c3 */ /* 0x000f220000002500 */
[----:B------:R-:W5:Y:S01]  /*04c0*/  LDCU.64 UR20, c[0x0][0x3c0] ;  /* 0x00007800ff1477ac */ /* 0x000f620008000a00 */
[----:B--2---:R-:W-:Y:S01]  /*04d0*/  R2UR UR23, R3 ;  /* 0x00000000031772ca */ /* 0x004fe200000e0000 */
[----:B------:R-:W-:Y:S04]  /*04e0*/  BSSY.RECONVERGENT B0, `(.L_x_6) ;  /* 0x0000011000007945 */ /* 0x000fe80003800200 */
[----:B------:R2:W-:Y:S01]  /*04f0*/  @!P0 STS [R10], RZ ;  /* 0x000000ff0a008388 */ /* 0x0005e20000000800 */
[----:B------:R-:W-:-:S03]  /*0500*/  NOP ;  /* 0x0000000000007918 */ /* 0x000fc60000000000 */
[----:B------:R2:W-:Y:S01]  /*0510*/  @!P3 STS [UR8+0x24], R4 ;  /* 0x00002404ff00b988 */ /* 0x0005e20008000808 */
[----:B---3--:R-:W-:-:S03]  /*0520*/  UIMAD UR4, UR4, UR6, UR19 ;  /* 0x00000006040472a4 */ /* 0x008fc6000f8e0213 */
[----:B------:R2:W-:Y:S01]  /*0530*/  @!P3 STS [UR8+0x20], R11 ;  /* 0x0000200bff00b988 */ /* 0x0005e20008000808 */
[----:B----4-:R-:W-:-:S04]  /*0540*/  UIMAD UR4, UR4, UR5, UR7 ;  /* 0x00000005040472a4 */ /* 0x010fc8000f8e0207 */
[----:B------:R-:W-:-:S04]  /*0550*/  UIMAD UR4, UR4, 0x180, URZ ;  /* 0x00000180040478a4 */ /* 0x000fc8000f8e02ff */
[----:B-----5:R-:W-:-:S04]  /*0560*/  UIADD3 UR24, UP0, UPT, UR4, UR20, URZ ;  /* 0x0000001404187290 */ /* 0x020fc8000ff1e0ff */
[----:B------:R-:W-:Y:S01]  /*0570*/  ULEA.HI.X.SX32 UR25, UR4, UR21, 0x1, UP0 ;  /* 0x0000001504197291 */ /* 0x000fe200080f0eff */
[----:B--2---:R-:W-:Y:S11]  /*0580*/  @P3 BRA `(.L_x_7) ;  /* 0x0000000000183947 */ /* 0x004ff60003800000 */
[----:B------:R-:W2:Y:S01]  /*0590*/  LDS R2, [UR8+0x8] ;  /* 0x00000808ff027984 */ /* 0x000ea20008000800 */
[----:B------:R-:W3:Y:S01]  /*05a0*/  LDC.64 R6, c[0x0][0x380] ;  /* 0x0000e000ff067b82 */ /* 0x000ee20000000a00 */
[----:B------:R-:W-:Y:S02]  /*05b0*/  IMAD.MOV.U32 R3, RZ, RZ, 0x70 ;  /* 0x00000070ff037424 */ /* 0x000fe400078e00ff */
[----:B---3--:R3:W-:Y:S03]  /*05c0*/  STS.64 [UR8], R6 ;  /* 0x00000006ff007988 */ /* 0x0087e60008000a08 */
[----:B--2---:R-:W-:-:S05]  /*05d0*/  LOP3.LUT R2, R2, 0x10, R3, 0xd8, !PT ;  /* 0x0000001002027812 */ /* 0x004fca00078ed803 */
[----:B------:R3:W-:Y:S02]  /*05e0*/  STS [UR8+0x8], R2 ;  /* 0x00000802ff007988 */ /* 0x0007e40008000808 */
.L_x_7:
[----:B------:R-:W-:Y:S05]  /*05f0*/  BSYNC.RECONVERGENT B0 ;  /* 0x0000000000007941 */ /* 0x000fea0003800200 */
.L_x_6:
[----:B------:R-:W-:Y:S04]  /*0600*/  BSSY.RECONVERGENT B0, `(.L_x_8) ;  /* 0x000000a000007945 */ /* 0x000fe80003800200 */
[----:B------:R-:W-:Y:S05]  /*0610*/  @P3 BRA `(.L_x_9) ;  /* 0x0000000000203947 */ /* 0x000fea0003800000 */
[----:B---3--:R-:W2:Y:S01]  /*0620*/  LDS R2, [UR8+0x34] ;  /* 0x00003408ff027984 */ /* 0x008ea20008000800 */
[----:B------:R-:W-:Y:S02]  /*0630*/  IMAD.MOV.U32 R3, RZ, RZ, 0x3f000000 ;  /* 0x3f000000ff037424 */ /* 0x000fe400078e00ff */
[----:B------:R-:W-:Y:S01]  /*0640*/  @!P3 IMAD.MOV.U32 R5, RZ, RZ, 0x7f ;  /* 0x0000007fff05b424 */ /* 0x000fe200078e00ff */
[----:B------:R-:W3:Y:S02]  /*0650*/  @!P3 LDS R6, [UR8+0x38] ;  /* 0x00003808ff06b984 */ /* 0x000ee40008000800 */
[----:B--2---:R-:W-:Y:S02]  /*0660*/  LOP3.LUT R2, R2, 0xff000000, R3, 0xb8, !PT ;  /* 0xff00000002027812 */ /* 0x004fe400078eb803 */
[----:B---3--:R-:W-:-:S03]  /*0670*/  @!P3 LOP3.LUT R3, R6, 0xff, R5, 0xb8, !PT ;  /* 0x000000ff0603b812 */ /* 0x008fc600078eb805 */
[----:B------:R2:W-:Y:S04]  /*0680*/  STS [UR8+0x34], R2 ;  /* 0x00003402ff007988 */ /* 0x0005e80008000808 */
[----:B------:R2:W-:Y:S02]  /*0690*/  @!P3 STS [UR8+0x38], R3 ;  /* 0x00003803ff00b988 */ /* 0x0005e40008000808 */
.L_x_9:
[----:B------:R-:W-:Y:S05]  /*06a0*/  BSYNC.RECONVERGENT B0 ;  /* 0x0000000000007941 */ /* 0x000fea0003800200 */
.L_x_8:
[----:B------:R-:W-:Y:S04]  /*06b0*/  BSSY.RECONVERGENT B0, `(.L_x_10) ;  /* 0x000000e000007945 */ /* 0x000fe80003800200 */
[----:B------:R-:W-:Y:S05]  /*06c0*/  @P3 BRA `(.L_x_11) ;  /* 0x0000000000303947 */ /* 0x000fea0003800000 */
[----:B--2---:R-:W2:Y:S01]  /*06d0*/  LDS R3, [UR8+0x34] ;  /* 0x00003408ff037984 */ /* 0x004ea20008000800 */
[----:B------:R-:W4:Y:S03]  /*06e0*/  LDC.64 R8, c[0x0][0x3a8] ;  /* 0x0000ea00ff087b82 */ /* 0x000f260000000a00 */
[----:B---3--:R-:W3:Y:S01]  /*06f0*/  LDS R2, [UR8+0x1c] ;  /* 0x00001c08ff027984 */ /* 0x008ee20008000800 */
[C---:B----4-:R-:W-:Y:S01]  /*0700*/  SHF.L.U64.HI R6, R8.reuse, 0x1, R9 ;  /* 0x0000000108067819 */ /* 0x050fe20000010209 */
[----:B------:R-:W-:-:S03]  /*0710*/  IMAD.SHL.U32 R5, R8, 0x2, RZ ;  /* 0x0000000208057824 */ /* 0x000fc600078e00ff */
[--C-:B------:R-:W-:Y:S02]  /*0720*/  SHF.R.U32.HI R7, RZ, 0x4, R6.reuse ;  /* 0x00000004ff077819 */ /* 0x100fe40000011606 */
[----:B------:R-:W-:-:S05]  /*0730*/  SHF.R.U64 R5, R5, 0x4, R6 ;  /* 0x0000000405057819 */ /* 0x000fca0000001206 */
[----:B------:R4:W-:Y:S01]  /*0740*/  STS [UR8+0xc], R5 ;  /* 0x00000c05ff007988 */ /* 0x0009e20008000808 */
[----:B--2---:R-:W-:Y:S02]  /*0750*/  LOP3.LUT R3, R3, 0x7, RZ, 0xb8, !PT ;  /* 0x0000000703037812 */ /* 0x004fe400078eb8ff */
[----:B---3--:R-:W-:-:S03]  /*0760*/  LOP3.LUT R2, R2, 0xf, R7, 0xb8, !PT ;  /* 0x0000000f02027812 */ /* 0x008fc600078eb807 */
[----:B------:R4:W-:Y:S04]  /*0770*/  STS [UR8+0x34], R3 ;  /* 0x00003403ff007988 */ /* 0x0009e80008000808 */
[----:B------:R4:W-:Y:S02]  /*0780*/  STS [UR8+0x1c], R2 ;  /* 0x00001c02ff007988 */ /* 0x0009e40008000808 */
.L_x_11:
[----:B------:R-:W-:Y:S05]  /*0790*/  BSYNC.RECONVERGENT B0 ;  /* 0x0000000000007941 */ /* 0x000fea0003800200 */
.L_x_10:
[----:B------:R-:W-:Y:S04]  /*07a0*/  BSSY.RECONVERGENT B1, `(.L_x_12) ;  /* 0x000001a000017945 */ /* 0x000fe80003800200 */
[----:B------:R-:W-:Y:S04]  /*07b0*/  BSSY.RELIABLE B0, `(.L_x_13) ;  /* 0x0000015000007945 */ /* 0x000fe80003800100 */
[----:B------:R-:W-:Y:S05]  /*07c0*/  @P3 BRA `(.L_x_14) ;  /* 0x0000000000203947 */ /* 0x000fea0003800000 */
[----:B--234-:R-:W2:Y:S02]  /*07d0*/  LDS R2, [UR8+0x34] ;  /* 0x00003408ff027984 */ /* 0x01cea40008000800 */
[----:B--2---:R-:W-:-:S05]  /*07e0*/  LOP3.LUT R2, R2, 0x38, RZ, 0xb8, !PT ;  /* 0x0000003802027812 */ /* 0x004fca00078eb8ff */
[----:B------:R2:W-:Y:S01]  /*07f0*/  STS [UR8+0x34], R2 ;  /* 0x00003402ff007988 */ /* 0x0005e20008000808 */
[----:B------:R-:W-:Y:S05]  /*0800*/  @P3 BRA `(.L_x_15) ;  /* 0x0000000000203947 */ /* 0x000fea0003800000 */
[----:B--2---:R-:W2:Y:S01]  /*0810*/  LDS R2, [UR8+0x8] ;  /* 0x00000808ff027984 */ /* 0x004ea20008000800 */
[----:B------:R-:W-:-:S05]  /*0820*/  IMAD.MOV.U32 R3, RZ, RZ, 0x780 ;  /* 0x00000780ff037424 */ /* 0x000fca00078e00ff */
[----:B--2---:R-:W-:-:S05]  /*0830*/  LOP3.LUT R2, R2, 0x500, R3, 0xd8, !PT ;  /* 0x0000050002027812 */ /* 0x004fca00078ed803 */
[----:B------:R5:W-:Y:S02]  /*0840*/  STS [UR8+0x8], R2 ;  /* 0x00000802ff007988 */ /* 0x000be40008000808 */
.L_x_14:
[----:B------:R-:W-:Y:S05]  /*0850*/  @P3 BRA `(.L_x_16) ;  /* 0x0000000000283947 */ /* 0x000fea0003800000 */
[----:B--2345:R-:W2:Y:S02]  /*0860*/  LDS R2, [UR8+0x8] ;  /* 0x00000808ff027984 */ /* 0x03cea40008000800 */
[----:B--2---:R-:W-:-:S05]  /*0870*/  LOP3.LUT R2, R2, 0x1800, RZ, 0xb8, !PT ;  /* 0x0000180002027812 */ /* 0x004fca00078eb8ff */
[----:B------:R3:W-:Y:S02]  /*0880*/  STS [UR8+0x8], R2 ;  /* 0x00000802ff007988 */ /* 0x0007e40008000808 */
.L_x_15:
[----:B------:R-:W-:Y:S05]  /*0890*/  @P3 BREAK.RELIABLE B0 ;  /* 0x0000000000003942 */ /* 0x000fea0003800100 */
[----:B------:R-:W-:Y:S05]  /*08a0*/  @P3 BRA `(.L_x_17) ;  /* 0x0000000000243947 */ /* 0x000fea0003800000 */
[----:B------:R-:W4:Y:S01]  /*08b0*/  LDS R3, [UR8+0x8] ;  /* 0x00000808ff037984 */ /* 0x000f220008000800 */
[----:B--23--:R-:W-:-:S05]  /*08c0*/  IMAD.MOV.U32 R2, RZ, RZ, 0x6000 ;  /* 0x00006000ff027424 */ /* 0x00cfca00078e00ff */
[----:B----4-:R-:W-:-:S04]  /*08d0*/  LOP3.LUT R2, R3, 0x6000, R2, 0xd8, !PT ;  /* 0x0000600003027812 */ /* 0x010fc800078ed802 */
[----:B------:R-:W-:-:S05]  /*08e0*/  LOP3.LUT R2, R2, 0x400000, RZ, 0xb8, !PT ;  /* 0x0040000002027812 */ /* 0x000fca00078eb8ff */
[----:B------:R2:W-:Y:S02]  /*08f0*/  STS [UR8+0x8], R2 ;  /* 0x00000802ff007988 */ /* 0x0005e40008000808 */
.L_x_16:
[----:B------:R-:W-:Y:S05]  /*0900*/  BSYNC.RELIABLE B0 ;  /* 0x0000000000007941 */ /* 0x000fea0003800100 */
.L_x_13:
[----:B--2345:R-:W2:Y:S02]  /*0910*/  @!P3 LDS R2, [UR8+0x8] ;  /* 0x00000808ff02b984 */ /* 0x03cea40008000800 */
[----:B--2---:R-:W-:-:S05]  /*0920*/  @!P3 LOP3.LUT R2, R2, 0x8000, RZ, 0xb8, !PT ;  /* 0x000080000202b812 */ /* 0x004fca00078eb8ff */
[----:B------:R4:W-:Y:S02]  /*0930*/  @!P3 STS [UR8+0x8], R2 ;  /* 0x00000802ff00b988 */ /* 0x0009e40008000808 */
.L_x_17:
[----:B------:R-:W-:Y:S05]  /*0940*/  BSYNC.RECONVERGENT B1 ;  /* 0x0000000000017941 */ /* 0x000fea0003800200 */
.L_x_12:
[----:B------:R-:W-:Y:S05]  /*0950*/  WARPSYNC.ALL ;  /* 0x0000000000007948 */ /* 0x000fea0003800000 */
[----:B------:R-:W-:Y:S01]  /*0960*/  NOP ;  /* 0x0000000000007918 */ /* 0x000fe20000000000 */
[----:B------:R-:W-:Y:S05]  /*0970*/  @P0 BRA `(.L_x_18) ;  /* 0x0000000000300947 */ /* 0x000fea0003800000 */
[----:B--234-:R-:W2:Y:S01]  /*0980*/  S2R R2, SR_LANEID ;  /* 0x0000000000027919 */ /* 0x01cea20000000000 */
[----:B------:R-:W-:Y:S05]  /*0990*/  WARPSYNC.ALL ;  /* 0x0000000000007948 */ /* 0x000fea0003800000 */
[----:B------:R-:W-:Y:S01]  /*09a0*/  NOP ;  /* 0x0000000000007918 */ /* 0x000fe20000000000 */
[----:B--2---:R-:W-:-:S05]  /*09b0*/  IMAD.SHL.U32 R5, R2, 0x4, RZ ;  /* 0x0000000402057824 */ /* 0x004fca00078e00ff */
[----:B------:R-:W2:Y:S01]  /*09c0*/  LDS R7, [R5+UR8] ;  /* 0x0000000805077984 */ /* 0x000ea20008000800 */
[----:B------:R-:W-:-:S05]  /*09d0*/  IADD3 R2, P1, PT, R5, UR24, RZ ;  /* 0x0000001805027c10 */ /* 0x000fca000ff3e0ff */
[----:B------:R-:W-:-:S05]  /*09e0*/  IMAD.X R3, RZ, RZ, UR25, P1 ;  /* 0x00000019ff037e24 */ /* 0x000fca00088e06ff */
[----:B--2---:R5:W2:Y:S01]  /*09f0*/  ATOMG.E.EXCH.STRONG.GPU PT, RZ, [R2], R7 ;  /* 0x0000000702ff73a8 */ /* 0x004aa200041ee100 */
[----:B------:R-:W-:-:S04]  /*0a00*/  DEPBAR {5,4,3,2,1,0} ;  /* 0x0000003f0000791a */ /* 0x000fc80000000000 */
[----:B------:R-:W3:Y:S02]  /*0a10*/  CCTL.E.C.LDCU.IV.DEEP [UR24] ;  /* 0x0000000018007540 */ /* 0x000ee40009c08000 */
[----:B---3--:R5:W-:Y:S01]  /*0a20*/  UTMACCTL.IV [UR24] ;  /* 0x00000000180079b9 */ /* 0x008be20008000000 */
[----:B------:R-:W-:Y:S01]  /*0a30*/  NOP ;  /* 0x0000000000007918 */ /* 0x000fe20000000000 */
.L_x_18:
[----:B------:R-:W-:Y:S05]  /*0a40*/  @P0 BRA `(.L_x_19) ;  /* 0x00000000000c0947 */ /* 0x000fea0003800000 */
[----:B------:R0:W-:Y:S01]  /*0a50*/  UTMACMDFLUSH ;  /* 0x00000000000079b7 */ /* 0x0001e20000000000 */
[----:B------:R-:W-:Y:S05]  /*0a60*/  @P0 BRA `(.L_x_19) ;  /* 0x0000000000040947 */ /* 0x000fea0003800000 */
[----:B------:R-:W-:-:S04]  /*0a70*/  DEPBAR.LE SB0, 0x0 ;  /* 0x000080000000791a */ /* 0x000fc80000000000 */
.L_x_19:
[----:B------:R-:W-:Y:S05]  /*0a80*/  WARPSYNC.ALL ;  /* 0x0000000000007948 */ /* 0x000fea0003800000 */
[----:B------:R-:W-:Y:S01]  /*0a90*/  NOP ;  /* 0x0000000000007918 */ /* 0x000fe20000000000 */
[----:B--2---:R-:W-:Y:S06]  /*0aa0*/  BAR.SYNC.DEFER_BLOCKING 0x0 ;  /* 0x0000000000007b1d */ /* 0x004fec0000010000 */
[----:B------:R-:W-:Y:S02]  /*0ab0*/  BSSY.RECONVERGENT B1, `(.L_x_20) ;  /* 0x000000b000017945 */ /* 0x000fe40003800200 */
[----:B------:R-:W-:Y:S06]  /*0ac0*/  BAR.SYNC.DEFER_BLOCKING 0x0 ;  /* 0x0000000000007b1d */ /* 0x000fec0000010000 */
[----:B------:R2:W-:Y:S01]  /*0ad0*/  @!P0 STS [R10], RZ ;  /* 0x000000ff0a008388 */ /* 0x0005e20000000800 */
[----:B------:R-:W-:Y:S01]  /*0ae0*/  NOP ;  /* 0x0000000000007918 */ /* 0x000fe20000000000 */
[----:B------:R-:W-:Y:S05]  /*0af0*/  @P3 BRA `(.L_x_21) ;  /* 0x0000000000183947 */ /* 0x000fea0003800000 */
[----:B---345:R-:W3:Y:S01]  /*0b00*/  LDS R2, [UR8+0x8] ;  /* 0x00000808ff027984 */ /* 0x038ee20008000800 */
[----:B------:R-:W4:Y:S01]  /*0b10*/  LDC.64 R6, c[0x0][0x388] ;  /* 0x0000e200ff067b82 */ /* 0x000f220000000a00 */
[----:B------:R-:W-:Y:S02]  /*0b20*/  IMAD.MOV.U32 R3, RZ, RZ, 0x70 ;  /* 0x00000070ff037424 */ /* 0x000fe400078e00ff */
[----:B----4-:R4:W-:Y:S03]  /*0b30*/  STS.64 [UR8], R6 ;  /* 0x00000006ff007988 */ /* 0x0109e60008000a08 */
[----:B---3--:R-:W-:-:S05]  /*0b40*/  LOP3.LUT R2, R2, 0x10, R3, 0xd8, !PT ;  /* 0x0000001002027812 */ /* 0x008fca00078ed803 */
[----:B------:R4:W-:Y:S02]  /*0b50*/  STS [UR8+0x8], R2 ;  /* 0x00000802ff007988 */ /* 0x0009e40008000808 */
.L_x_21:
[----:B-----5:R-:W-:Y:S05]  /*0b60*/  BSYNC.RECONVERGENT B1 ;  /* 0x0000000000017941 */ /* 0x020fea0003800200 */
.L_x_20:
[----:B------:R-:W-:Y:S04]  /*0b70*/  BSSY.RECONVERGENT B2, `(.L_x_22) ;  /* 0x000000f000027945 */ /* 0x000fe80003800200 */
[----:B------:R-:W-:Y:S04]  /*0b80*/  BSSY.RELIABLE B1, `(.L_x_23) ;  /* 0x000000c000017945 */ /* 0x000fe80003800100 */
[----:B------:R-:W-:Y:S05]  /*0b90*/  @P3 BRA `(.L_x_24) ;  /* 0x0000000000283947 */ /* 0x000fea0003800000 */
[----:B---34-:R-:W3:Y:S01]  /*0ba0*/  LDS R2, [UR8+0x34] ;  /* 0x00003408ff027984 */ /* 0x018ee20008000800 */
[----:B------:R-:W-:Y:S01]  /*0bb0*/  IMAD.MOV.U32 R3, RZ, RZ, 0x3f000000 ;  /* 0x3f000000ff037424 */ /* 0x000fe200078e00ff */
[----:B------:R-:W-:Y:S05]  /*0bc0*/  @P3 BREAK.RELIABLE B1 ;  /* 0x0000000000013942 */ /* 0x000fea0003800100 */
[----:B---3--:R-:W-:-:S05]  /*0bd0*/  LOP3.LUT R2, R2, 0xff000000, R3, 0xb8, !PT ;  /* 0xff00000002027812 */ /* 0x008fca00078eb803 */
[----:B------:R3:W-:Y:S01]  /*0be0*/  STS [UR8+0x34], R2 ;  /* 0x00003402ff007988 */ /* 0x0007e20008000808 */
[----:B------:R-:W-:Y:S05]  /*0bf0*/  @P3 BRA `(.L_x_25) ;  /* 0x0000000000183947 */ /* 0x000fea0003800000 */
[----:B---3--:R-:W3:Y:S01]  /*0c00*/  LDS R2, [UR8+0x38] ;  /* 0x00003808ff027984 */ /* 0x008ee20008000800 */
[----:B------:R-:W-:-:S05]  /*0c10*/  IMAD.MOV.U32 R3, RZ, RZ, 0xff ;  /* 0x000000ffff037424 */ /* 0x000fca00078e00ff */
[----:B---3--:R-:W-:-:S05]  /*0c20*/  LOP3.LUT R2, R2, 0xff, R3, 0xb8, !PT ;  /* 0x000000ff02027812 */ /* 0x008fca00078eb803 */
[----:B------:R5:W-:Y:S02]  /*0c30*/  STS [UR8+0x38], R2 ;  /* 0x00003802ff007988 */ /* 0x000be40008000808 */
.L_x_24:
[----:B------:R-:W-:Y:S05]  /*0c40*/  BSYNC.RELIABLE B1 ;  /* 0x0000000000017941 */ /* 0x000fea0003800100 */
.L_x_23:
[----:B------:R2:W-:Y:S02]  /*0c50*/  @!P3 STS [UR8+0x20], R11 ;  /* 0x0000200bff00b988 */ /* 0x0005e40008000808 */
.L_x_25:
[----:B------:R-:W-:Y:S05]  /*0c60*/  BSYNC.RECONVERGENT B2 ;  /* 0x0000000000027941 */ /* 0x000fea0003800200 */
.L_x_22:
[----:B------:R-:W-:Y:S05]  /*0c70*/  WARPSYNC.ALL ;  /* 0x0000000000007948 */ /* 0x000fea0003800000 */
[----:B------:R-:W-:Y:S01]  /*0c80*/  NOP ;  /* 0x0000000000007918 */ /* 0x000fe20000000000 */
[----:B------:R-:W2:Y:S01]  /*0c90*/  LDC R5, c[0x0][0x39c] ;  /* 0x0000e700ff057b82 */ /* 0x000ea20000000800 */
[----:B------:R-:W-:Y:S01]  /*0ca0*/  BSSY.RECONVERGENT B2, `(.L_x_26) ;  /* 0x0000010000027945 */ /* 0x000fe20003800200 */
[----:B--2---:R-:W-:-:S05]  /*0cb0*/  VIADD R5, R5, 0xffffffff ;  /* 0xffffffff05057836 */ /* 0x004fca0000000000 */
[----:B------:R2:W-:Y:S01]  /*0cc0*/  @!P3 STS [UR8+0x24], R5 ;  /* 0x00002405ff00b988 */ /* 0x0005e20008000808 */
[----:B------:R-:W-:Y:S05]  /*0cd0*/  @P3 BRA `(.L_x_27) ;  /* 0x0000000000303947 */ /* 0x000fea0003800000 */
[----:B------:R-:W2:Y:S01]  /*0ce0*/  LDS R3, [UR8+0x34] ;  /* 0x00003408ff037984 */ /* 0x000ea20008000800 */
[----:B----4-:R-:W4:Y:S03]  /*0cf0*/  LDC.64 R6, c[0x0][0x3b0] ;  /* 0x0000ec00ff067b82 */ /* 0x010f260000000a00 */
[----:B---3-5:R-:W3:Y:S01]  /*0d00*/  LDS R2, [UR8+0x1c] ;  /* 0x00001c08ff027984 */ /* 0x028ee20008000800 */
        /* <DEDUP_REMOVED lines=9> */
.L_x_27:
[----:B------:R-:W-:Y:S05]  /*0da0*/  BSYNC.RECONVERGENT B2 ;  /* 0x0000000000027941 */ /* 0x000fea0003800200 */
.L_x_26:
[----:B------:R-:W-:Y:S04]  /*0db0*/  BSSY.RECONVERGENT B3, `(.L_x_28) ;  /* 0x000001a000037945 */ /* 0x000fe80003800200 */
[----:B------:R-:W-:Y:S04]  /*0dc0*/  BSSY.RELIABLE B2, `(.L_x_29) ;  /* 0x0000015000027945 */ /* 0x000fe80003800100 */
[----:B------:R-:W-:Y:S05]  /*0dd0*/  @P3 BRA `(.L_x_30) ;  /* 0x0000000000203947 */ /* 0x000fea0003800000 */
[----:B---345:R-:W3:Y:S02]  /*0de0*/  LDS R2, [UR8+0x34] ;  /* 0x00003408ff027984 */ /* 0x038ee40008000800 */
[----:B---3--:R-:W-:-:S05]  /*0df0*/  LOP3.LUT R2, R2, 0x38, RZ, 0xb8, !PT ;  /* 0x0000003802027812 */ /* 0x008fca00078eb8ff */
[----:B------:R3:W-:Y:S01]  /*0e00*/  STS [UR8+0x34], R2 ;  /* 0x00003402ff007988 */ /* 0x0007e20008000808 */
[----:B------:R-:W-:Y:S05]  /*0e10*/  @P3 BRA `(.L_x_31) ;  /* 0x0000000000203947 */ /* 0x000fea0003800000 */
[----:B---3--:R-:W3:Y:S01]  /*0e20*/  LDS R2, [UR8+0x8] ;  /* 0x00000808ff027984 */ /* 0x008ee20008000800 */
[----:B------:R-:W-:-:S05]  /*0e30*/  IMAD.MOV.U32 R3, RZ, RZ, 0x780 ;  /* 0x00000780ff037424 */ /* 0x000fca00078e00ff */
[----:B---3--:R-:W-:-:S05]  /*0e40*/  LOP3.LUT R2, R2, 0x500, R3, 0xd8, !PT ;  /* 0x0000050002027812 */ /* 0x008fca00078ed803 */
[----:B------:R3:W-:Y:S02]  /*0e50*/  STS [UR8+0x8], R2 ;  /* 0x00000802ff007988 */ /* 0x0007e40008000808 */
.L_x_30:
[----:B------:R-:W-:Y:S05]  /*0e60*/  @P3 BRA `(.L_x_32) ;  /* 0x0000000000283947 */ /* 0x000fea0003800000 */
[----:B---345:R-:W3:Y:S02]  /*0e70*/  LDS R2, [UR8+0x8] ;  /* 0x00000808ff027984 */ /* 0x038ee40008000800 */
[----:B---3--:R-:W-:-:S05]  /*0e80*/  LOP3.LUT R2, R2, 0x1800, RZ, 0xb8, !PT ;  /* 0x0000180002027812 */ /* 0x008fca00078eb8ff */
[----:B------:R4:W-:Y:S02]  /*0e90*/  STS [UR8+0x8], R2 ;  /* 0x00000802ff007988 */ /* 0x0009e40008000808 */
.L_x_31:
[----:B------:R-:W-:Y:S05]  /*0ea0*/  @P3 BREAK.RELIABLE B2 ;  /* 0x0000000000023942 */ /* 0x000fea0003800100 */
[----:B------:R-:W-:Y:S05]  /*0eb0*/  @P3 BRA `(.L_x_33) ;  /* 0x0000000000243947 */ /* 0x000fea0003800000 */
[----:B---34-:R-:W3:Y:S01]  /*0ec0*/  LDS R2, [UR8+0x8] ;  /* 0x00000808ff027984 */ /* 0x018ee20008000800 */
[----:B------:R-:W-:-:S05]  /*0ed0*/  IMAD.MOV.U32 R3, RZ, RZ, 0x6000 ;  /* 0x00006000ff037424 */ /* 0x000fca00078e00ff */
[----:B---3--:R-:W-:-:S04]  /*0ee0*/  LOP3.LUT R2, R2, 0x6000, R3, 0xd8, !PT ;  /* 0x0000600002027812 */ /* 0x008fc800078ed803 */
[----:B------:R-:W-:-:S05]  /*0ef0*/  LOP3.LUT R2, R2, 0x400000, RZ, 0xb8, !PT ;  /* 0x0040000002027812 */ /* 0x000fca00078eb8ff */
[----:B------:R3:W-:Y:S02]  /*0f00*/  STS [UR8+0x8], R2 ;  /* 0x00000802ff007988 */ /* 0x0007e40008000808 */
.L_x_32:
[----:B------:R-:W-:Y:S05]  /*0f10*/  BSYNC.RELIABLE B2 ;  /* 0x0000000000027941 */ /* 0x000fea0003800100 */
.L_x_29:
[----:B---345:R-:W3:Y:S02]  /*0f20*/  @!P3 LDS R2, [UR8+0x8] ;  /* 0x00000808ff02b984 */ /* 0x038ee40008000800 */
[----:B---3--:R-:W-:-:S05]  /*0f30*/  @!P3 LOP3.LUT R2, R2, 0x8000, RZ, 0xb8, !PT ;  /* 0x000080000202b812 */ /* 0x008fca00078eb8ff */
[----:B------:R5:W-:Y:S02]  /*0f40*/  @!P3 STS [UR8+0x8], R2 ;  /* 0x00000802ff00b988 */ /* 0x000be40008000808 */
.L_x_33:
[----:B------:R-:W-:Y:S05]  /*0f50*/  BSYNC.RECONVERGENT B3 ;  /* 0x0000000000037941 */ /* 0x000fea0003800200 */
.L_x_28:
[----:B------:R-:W-:Y:S05]  /*0f60*/  WARPSYNC.ALL ;  /* 0x0000000000007948 */ /* 0x000fea0003800000 */
[----:B------:R-:W-:Y:S01]  /*0f70*/  NOP ;  /* 0x0000000000007918 */ /* 0x000fe20000000000 */
[----:B------:R-:W-:-:S04]  /*0f80*/  UIADD3 UR5, UPT, UPT, UR4, 0x80, URZ ;  /* 0x0000008004057890 */ /* 0x000fc8000fffe0ff */
[----:B------:R-:W-:-:S04]  /*0f90*/  UIADD3 UR26, UP0, UPT, UR5, UR20, URZ ;  /* 0x00000014051a7290 */ /* 0x000fc8000ff1e0ff */
[----:B------:R-:W-:Y:S01]  /*0fa0*/  ULEA.HI.X.SX32 UR27, UR5, UR21, 0x1, UP0 ;  /* 0x00000015051b7291 */ /* 0x000fe200080f0eff */
[----:B------:R-:W-:Y:S11]  /*0fb0*/  @P0 BRA `(.L_x_34) ;  /* 0x0000000000300947 */ /* 0x000ff60003800000 */
[----:B---345:R-:W3:Y:S01]  /*0fc0*/  S2R R2, SR_LANEID ;  /* 0x0000000000027919 */ /* 0x038ee20000000000 */
[----:B------:R-:W-:Y:S05]  /*0fd0*/  WARPSYNC.ALL ;  /* 0x0000000000007948 */ /* 0x000fea0003800000 */
[----:B------:R-:W-:Y:S01]  /*0fe0*/  NOP ;  /* 0x0000000000007918 */ /* 0x000fe20000000000 */
[----:B---3--:R-:W-:-:S05]  /*0ff0*/  IMAD.SHL.U32 R6, R2, 0x4, RZ ;  /* 0x0000000402067824 */ /* 0x008fca00078e00ff */
[----:B------:R-:W3:Y:S01]  /*1000*/  LDS R7, [R6+UR8] ;  /* 0x0000000806077984 */ /* 0x000ee20008000800 */
[----:B------:R-:W-:-:S05]  /*1010*/  IADD3 R2, P1, PT, R6, UR26, RZ ;  /* 0x0000001a06027c10 */ /* 0x000fca000ff3e0ff */
[----:B------:R-:W-:-:S05]  /*1020*/  IMAD.X R3, RZ, RZ, UR27, P1 ;  /* 0x0000001bff037e24 */ /* 0x000fca00088e06ff */
[----:B---3--:R3:W4:Y:S01]  /*1030*/  ATOMG.E.EXCH.STRONG.GPU PT, RZ, [R2], R7 ;  /* 0x0000000702ff73a8 */ /* 0x00872200041ee100 */
[----:B------:R-:W-:-:S04]  /*1040*/  DEPBAR {5,4,3,2,1,0} ;  /* 0x0000003f0000791a */ /* 0x000fc80000000000 */
[----:B------:R-:W5:Y:S02]  /*1050*/  CCTL.E.C.LDCU.IV.DEEP [UR26] ;  /* 0x000000001a007540 */ /* 0x000f640009c08000 */
[----:B-----5:R3:W-:Y:S01]  /*1060*/  UTMACCTL.IV [UR26] ;  /* 0x000000001a0079b9 */ /* 0x0207e20008000000 */
[----:B------:R-:W-:Y:S01]  /*1070*/  NOP ;  /* 0x0000000000007918 */ /* 0x000fe20000000000 */
.L_x_34:
[----:B------:R-:W-:Y:S05]  /*1080*/  @P0 BRA `(.L_x_35) ;  /* 0x00000000000c0947 */ /* 0x000fea0003800000 */
[----:B------:R0:W-:Y:S01]  /*1090*/  UTMACMDFLUSH ;  /* 0x00000000000079b7 */ /* 0x0001e20000000000 */
[----:B------:R-:W-:Y:S05]  /*10a0*/  @P0 BRA `(.L_x_35) ;  /* 0x0000000000040947 */ /* 0x000fea0003800000 */
[----:B------:R-:W-:-:S04]  /*10b0*/  DEPBAR.LE SB0, 0x0 ;  /* 0x000080000000791a */ /* 0x000fc80000000000 */
.L_x_35:
[----:B------:R-:W-:Y:S05]  /*10c0*/  WARPSYNC.ALL ;  /* 0x0000000000007948 */ /* 0x000fea0003800000 */
[----:B------:R-:W-:Y:S01]  /*10d0*/  NOP ;  /* 0x0000000000007918 */ /* 0x000fe20000000000 */
[----:B----4-:R-:W-:Y:S06]  /*10e0*/  BAR.SYNC.DEFER_BLOCKING 0x0 ;  /* 0x0000000000007b1d */ /* 0x010fec0000010000 */
[----:B------:R-:W-:Y:S02]  /*10f0*/  BSSY.RECONVERGENT B3, `(.L_x_36) ;  /* 0x000000b000037945 */ /* 0x000fe40003800200 */
[----:B------:R-:W-:Y:S06]  /*1100*/  BAR.SYNC.DEFER_BLOCKING 0x0 ;  /* 0x0000000000007b1d */ /* 0x000fec0000010000 */
[----:B------:R4:W-:Y:S01]  /*1110*/  @!P0 STS [R10], RZ ;  /* 0x000000ff0a008388 */ /* 0x0009e20000000800 */
[----:B------:R-:W-:Y:S01]  /*1120*/  NOP ;  /* 0x0000000000007918 */ /* 0x000fe20000000000 */
[----:B------:R-:W-:Y:S05]  /*1130*/  @P3 BRA `(.L_x_37) ;  /* 0x0000000000183947 */ /* 0x000fea0003800000 */
[----:B---3-5:R-:W3:Y:S01]  /*1140*/  LDS R2, [UR8+0x8] ;  /* 0x00000808ff027984 */ /* 0x028ee20008000800 */
[----:B------:R-:W5:Y:S01]  /*1150*/  LDC.64 R6, c[0x0][0x390] ;  /* 0x0000e400ff067b82 */ /* 0x000f620000000a00 */
[----:B------:R-:W-:Y:S02]  /*1160*/  IMAD.MOV.U32 R3, RZ, RZ, 0x70 ;  /* 0x00000070ff037424 */ /* 0x000fe400078e00ff */
[----:B-----5:R5:W-:Y:S03]  /*1170*/  STS.64 [UR8], R6 ;  /* 0x00000006ff007988 */ /* 0x020be60008000a08 */
[----:B---3--:R-:W-:-:S05]  /*1180*/  LOP3.LUT R2, R2, 0x10, R3, 0xd8, !PT ;  /* 0x0000001002027812 */ /* 0x008fca00078ed803 */
[----:B------:R5:W-:Y:S02]  /*1190*/  STS [UR8+0x8], R2 ;  /* 0x00000802ff007988 */ /* 0x000be40008000808 */
.L_x_37:
[----:B---3--:R-:W-:Y:S05]  /*11a0*/  BSYNC.RECONVERGENT B3 ;  /* 0x0000000000037941 */ /* 0x008fea0003800200 */
.L_x_36:
[----:B------:R-:W-:Y:S04]  /*11b0*/  BSSY.RECONVERGENT B4, `(.L_x_38) ;  /* 0x0000011000047945 */ /* 0x000fe80003800200 */
[----:B------:R-:W-:Y:S04]  /*11c0*/  BSSY.RELIABLE B3, `(.L_x_39) ;  /* 0x000000e000037945 */ /* 0x000fe80003800100 */
[----:B------:R-:W-:Y:S05]  /*11d0*/  @P3 BRA `(.L_x_40) ;  /* 0x0000000000243947 */ /* 0x000fea0003800000 */
[----:B-----5:R-:W3:Y:S01]  /*11e0*/  LDS R2, [UR8+0x34] ;  /* 0x00003408ff027984 */ /* 0x020ee20008000800 */
[----:B------:R-:W-:-:S05]  /*11f0*/  IMAD.MOV.U32 R3, RZ, RZ, 0x3f000000 ;  /* 0x3f000000ff037424 */ /* 0x000fca00078e00ff */
[----:B---3--:R-:W-:-:S05]  /*1200*/  LOP3.LUT R2, R2, 0xff000000, R3, 0xb8, !PT ;  /* 0xff00000002027812 */ /* 0x008fca00078eb803 */
[----:B------:R3:W-:Y:S01]  /*1210*/  STS [UR8+0x34], R2 ;  /* 0x00003402ff007988 */ /* 0x0007e20008000808 */
[----:B------:R-:W-:Y:S05]  /*1220*/  @P3 BRA `(.L_x_41) ;  /* 0x00000000001c3947 */ /* 0x000fea0003800000 */
[----:B---3--:R-:W3:Y:S01]  /*1230*/  LDS R2, [UR8+0x38] ;  /* 0x00003808ff027984 */ /* 0x008ee20008000800 */
[----:B------:R-:W-:-:S05]  /*1240*/  IMAD.MOV.U32 R3, RZ, RZ, 0x7f ;  /* 0x0000007fff037424 */ /* 0x000fca00078e00ff */
[----:B---3--:R-:W-:-:S05]  /*1250*/  LOP3.LUT R2, R2, 0xff, R3, 0xb8, !PT ;  /* 0x000000ff02027812 */ /* 0x008fca00078eb803 */
[----:B------:R3:W-:Y:S02]  /*1260*/  STS [UR8+0x38], R2 ;  /* 0x00003802ff007988 */ /* 0x0007e40008000808 */
.L_x_40:
[----:B------:R-:W-:Y:S05]  /*1270*/  @P3 BREAK.RELIABLE B3 ;  /* 0x0000000000033942 */ /* 0x000fea0003800100 */
[----:B------:R-:W-:Y:S05]  /*1280*/  @P3 BRA `(.L_x_42) ;  /* 0x00000000000c3947 */ /* 0x000fea0003800000 */
[----:B------:R2:W-:Y:S02]  /*1290*/  STS [UR8+0x20], R5 ;  /* 0x00002005ff007988 */ /* 0x0005e40008000808 */
.L_x_41:
[----:B------:R-:W-:Y:S05]  /*12a0*/  BSYNC.RELIABLE B3 ;  /* 0x0000000000037941 */ /* 0x000fea0003800100 */
.L_x_39:
[----:B------:R2:W-:Y:S02]  /*12b0*/  @!P3 STS [UR8+0x24], R4 ;  /* 0x00002404ff00b988 */ /* 0x0005e40008000808 */
.L_x_42:
[----:B------:R-:W-:Y:S05]  /*12c0*/  BSYNC.RECONVERGENT B4 ;  /* 0x0000000000047941 */ /* 0x000fea0003800200 */
.L_x_38:
[----:B------:R-:W-:Y:S05]  /*12d0*/  WARPSYNC.ALL ;  /* 0x0000000000007948 */ /* 0x000fea0003800000 */
[----:B------:R-:W-:Y:S01]  /*12e0*/  NOP ;  /* 0x0000000000007918 */ /* 0x000fe20000000000 */
[----:B------:R-:W-:Y:S04]  /*12f0*/  BSSY.RECONVERGENT B4, `(.L_x_43) ;  /* 0x000000e000047945 */ /* 0x000fe80003800200 */
[----:B------:R-:W-:Y:S05]  /*1300*/  @P3 BRA `(.L_x_44) ;  /* 0x0000000000303947 */ /* 0x000fea0003800000 */
[----:B------:R-:W2:Y:S02]  /*1310*/  LDS R3, [UR8+0x34] ;  /* 0x00003408ff037984 */ /* 0x000ea40008000800 */
[----:B--2---:R-:W2:Y:S02]  /*1320*/  LDC.64 R4, c[0x0][0x3b8] ;  /* 0x0000ee00ff047b82 */ /* 0x004ea40000000a00 */
[----:B---3-5:R-:W3:Y:S01]  /*1330*/  LDS R2, [UR8+0x1c] ;  /* 0x00001c08ff027984 */ /* 0x028ee20008000800 */
[C---:B--2---:R-:W-:Y:S01]  /*1340*/  SHF.L.U64.HI R5, R4.reuse, 0x1, R5 ;  /* 0x0000000104057819 */ /* 0x044fe20000010205 */
[----:B------:R-:W-:-:S03]  /*1350*/  IMAD.SHL.U32 R4, R4, 0x2, RZ ;  /* 0x0000000204047824 */ /* 0x000fc600078e00ff */
[--C-:B------:R-:W-:Y:S02]  /*1360*/  SHF.R.U32.HI R7, RZ, 0x4, R5.reuse ;  /* 0x00000004ff077819 */ /* 0x100fe40000011605 */
[----:B------:R-:W-:-:S05]  /*1370*/  SHF.R.U64 R4, R4, 0x4, R5 ;  /* 0x0000000404047819 */ /* 0x000fca0000001205 */
[----:B------:R2:W-:Y:S01]  /*1380*/  STS [UR8+0xc], R4 ;  /* 0x00000c04ff007988 */ /* 0x0005e20008000808 */
[----:B------:R-:W-:Y:S02]  /*1390*/  LOP3.LUT R3, R3, 0x7, RZ, 0xb8, !PT ;  /* 0x0000000703037812 */ /* 0x000fe400078eb8ff */
[----:B---3--:R-:W-:-:S03]  /*13a0*/  LOP3.LUT R2, R2, 0xf, R7, 0xb8, !PT ;  /* 0x0000000f02027812 */ /* 0x008fc600078eb807 */
[----:B------:R2:W-:Y:S04]  /*13b0*/  STS [UR8+0x34], R3 ;  /* 0x00003403ff007988 */ /* 0x0005e80008000808 */
[----:B------:R2:W-:Y:S02]  /*13c0*/  STS [UR8+0x1c], R2 ;  /* 0x00001c02ff007988 */ /* 0x0005e40008000808 */
.L_x_44:
[----:B------:R-:W-:Y:S05]  /*13d0*/  BSYNC.RECONVERGENT B4 ;  /* 0x0000000000047941 */ /* 0x000fea0003800200 */
.L_x_43:
[----:B------:R-:W-:Y:S04]  /*13e0*/  BSSY.RECONVERGENT B5, `(.L_x_45) ;  /* 0x000001a000057945 */ /* 0x000fe80003800200 */
[----:B------:R-:W-:Y:S04]  /*13f0*/  BSSY.RELIABLE B4, `(.L_x_46) ;  /* 0x0000015000047945 */ /* 0x000fe80003800100 */
[----:B------:R-:W-:Y:S05]  /*1400*/  @P3 BRA `(.L_x_47) ;  /* 0x0000000000203947 */ /* 0x000fea0003800000 */
[----:B--23-5:R-:W2:Y:S02]  /*1410*/  LDS R2, [UR8+0x34] ;  /* 0x00003408ff027984 */ /* 0x02cea40008000800 */
[----:B--2---:R-:W-:-:S05]  /*1420*/  LOP3.LUT R2, R2, 0x38, RZ, 0xb8, !PT ;  /* 0x0000003802027812 */ /* 0x004fca00078eb8ff */
[----:B------:R2:W-:Y:S01]  /*1430*/  STS [UR8+0x34], R2 ;  /* 0x00003402ff007988 */ /* 0x0005e20008000808 */
[----:B------:R-:W-:Y:S05]  /*1440*/  @P3 BRA `(.L_x_48) ;  /* 0x0000000000203947 */ /* 0x000fea0003800000 */
[----:B--2---:R-:W2:Y:S01]  /*1450*/  LDS R2, [UR8+0x8] ;  /* 0x00000808ff027984 */ /* 0x004ea20008000800 */
[----:B------:R-:W-:-:S05]  /*1460*/  IMAD.MOV.U32 R3, RZ, RZ, 0x780 ;  /* 0x00000780ff037424 */ /* 0x000fca00078e00ff */
[----:B--2---:R-:W-:-:S05]  /*1470*/  LOP3.LUT R2, R2, 0x500, R3, 0xd8, !PT ;  /* 0x0000050002027812 */ /* 0x004fca00078ed803 */
[----:B------:R2:W-:Y:S02]  /*1480*/  STS [UR8+0x8], R2 ;  /* 0x00000802ff007988 */ /* 0x0005e40008000808 */
.L_x_47:
[----:B------:R-:W-:Y:S05]  /*1490*/  @P3 BRA `(.L_x_49) ;  /* 0x0000000000283947 */ /* 0x000fea0003800000 */
[----:B--23-5:R-:W2:Y:S02]  /*14a0*/  LDS R2, [UR8+0x8] ;  /* 0x00000808ff027984 */ /* 0x02cea40008000800 */
[----:B--2---:R-:W-:-:S05]  /*14b0*/  LOP3.LUT R2, R2, 0x1800, RZ, 0xb8, !PT ;  /* 0x0000180002027812 */ /* 0x004fca00078eb8ff */
[----:B------:R3:W-:Y:S02]  /*14c0*/  STS [UR8+0x8], R2 ;  /* 0x00000802ff007988 */ /* 0x0007e40008000808 */
.L_x_48:
[----:B------:R-:W-:Y:S05]  /*14d0*/  @P3 BREAK.RELIABLE B4 ;  /* 0x0000000000043942 */ /* 0x000fea0003800100 */
[----:B------:R-:W-:Y:S05]  /*14e0*/  @P3 BRA `(.L_x_50) ;  /* 0x0000000000243947 */ /* 0x000fea0003800000 */
[----:B--23--:R-:W2:Y:S01]  /*14f0*/  LDS R2, [UR8+0x8] ;  /* 0x00000808ff027984 */ /* 0x00cea20008000800 */
[----:B------:R-:W-:-:S05]  /*1500*/  IMAD.MOV.U32 R3, RZ, RZ, 0x6000 ;  /* 0x00006000ff037424 */ /* 0x000fca00078e00ff */
[----:B--2---:R-:W-:-:S04]  /*1510*/  LOP3.LUT R2, R2, 0x6000, R3, 0xd8, !PT ;  /* 0x0000600002027812 */ /* 0x004fc800078ed803 */
[----:B------:R-:W-:-:S05]  /*1520*/  LOP3.LUT R2, R2, 0x400000, RZ, 0xb8, !PT ;  /* 0x0040000002027812 */ /* 0x000fca00078eb8ff */
[----:B------:R2:W-:Y:S02]  /*1530*/  STS [UR8+0x8], R2 ;  /* 0x00000802ff007988 */ /* 0x0005e40008000808 */
.L_x_49:
[----:B------:R-:W-:Y:S05]  /*1540*/  BSYNC.RELIABLE B4 ;  /* 0x0000000000047941 */ /* 0x000fea0003800100 */
.L_x_46:
[----:B--23-5:R-:W2:Y:S02]  /*1550*/  @!P3 LDS R2, [UR8+0x8] ;  /* 0x00000808ff02b984 */ /* 0x02cea40008000800 */
[----:B--2---:R-:W-:-:S05]  /*1560*/  @!P3 LOP3.LUT R2, R2, 0x8000, RZ, 0xb8, !PT ;  /* 0x000080000202b812 */ /* 0x004fca00078eb8ff */
[----:B------:R5:W-:Y:S02]  /*1570*/  @!P3 STS [UR8+0x8], R2 ;  /* 0x00000802ff00b988 */ /* 0x000be40008000808 */
.L_x_50:
[----:B------:R-:W-:Y:S05]  /*1580*/  BSYNC.RECONVERGENT B5 ;  /* 0x0000000000057941 */ /* 0x000fea0003800200 */
.L_x_45:
[----:B------:R-:W-:Y:S05]  /*1590*/  WARPSYNC.ALL ;  /* 0x0000000000007948 */ /* 0x000fea0003800000 */
[----:B------:R-:W-:Y:S01]  /*15a0*/  NOP ;  /* 0x0000000000007918 */ /* 0x000fe20000000000 */
[----:B------:R-:W-:-:S04]  /*15b0*/  UIADD3 UR4, UPT, UPT, UR4, 0x100, URZ ;  /* 0x0000010004047890 */ /* 0x000fc8000fffe0ff */
[----:B------:R-:W-:-:S04]  /*15c0*/  UIADD3 UR20, UP0, UPT, UR4, UR20, URZ ;  /* 0x0000001404147290 */ /* 0x000fc8000ff1e0ff */
[----:B------:R-:W-:Y:S01]  /*15d0*/  ULEA.HI.X.SX32 UR21, UR4, UR21, 0x1, UP0 ;  /* 0x0000001504157291 */ /* 0x000fe200080f0eff */
[----:B------:R-:W-:Y:S11]  /*15e0*/  @P0 BRA `(.L_x_51) ;  /* 0x0000000000300947 */ /* 0x000ff60003800000 */
[----:B--23-5:R-:W2:Y:S01]  /*15f0*/  S2R R2, SR_LANEID ;  /* 0x0000000000027919 */ /* 0x02cea20000000000 */
[----:B------:R-:W-:Y:S05]  /*1600*/  WARPSYNC.ALL ;  /* 0x0000000000007948 */ /* 0x000fea0003800000 */
[----:B------:R-:W-:Y:S01]  /*1610*/  NOP ;  /* 0x0000000000007918 */ /* 0x000fe20000000000 */
[----:B--2---:R-:W-:-:S05]  /*1620*/  IMAD.SHL.U32 R4, R2, 0x4, RZ ;  /* 0x0000000402047824 */ /* 0x004fca00078e00ff */
[----:B------:R-:W2:Y:S01]  /*1630*/  LDS R5, [R4+UR8] ;  /* 0x0000000804057984 */ /* 0x000ea20008000800 */
[----:B------:R-:W-:-:S05]  /*1640*/  IADD3 R2, P1, PT, R4, UR20, RZ ;  /* 0x0000001404027c10 */ /* 0x000fca000ff3e0ff */
[----:B------:R-:W-:-:S05]  /*1650*/  IMAD.X R3, RZ, RZ, UR21, P1 ;  /* 0x00000015ff037e24 */ /* 0x000fca00088e06ff */
[----:B--2---:R2:W3:Y:S01]  /*1660*/  ATOMG.E.EXCH.STRONG.GPU PT, RZ, [R2], R5 ;  /* 0x0000000502ff73a8 */ /* 0x0044e200041ee100 */
[----:B------:R-:W-:-:S04]  /*1670*/  DEPBAR {5,4,3,2,1,0} ;  /* 0x0000003f0000791a */ /* 0x000fc80000000000 */
[----:B------:R-:W5:Y:S02]  /*1680*/  CCTL.E.C.LDCU.IV.DEEP [UR20] ;  /* 0x0000000014007540 */ /* 0x000f640009c08000 */
[----:B-----5:R2:W-:Y:S01]  /*1690*/  UTMACCTL.IV [UR20] ;  /* 0x00000000140079b9 */ /* 0x0205e20008000000 */
[----:B------:R-:W-:Y:S01]  /*16a0*/  NOP ;  /* 0x0000000000007918 */ /* 0x000fe20000000000 */
.L_x_51:
[----:B------:R-:W-:Y:S05]  /*16b0*/  @P0 BRA `(.L_x_52) ;  /* 0x00000000000c0947 */ /* 0x000fea0003800000 */
[----:B------:R0:W-:Y:S01]  /*16c0*/  UTMACMDFLUSH ;  /* 0x00000000000079b7 */ /* 0x0001e20000000000 */
[----:B------:R-:W-:Y:S05]  /*16d0*/  @P0 BRA `(.L_x_52) ;  /* 0x0000000000040947 */ /* 0x000fea0003800000 */
[----:B------:R-:W-:-:S04]  /*16e0*/  DEPBAR.LE SB0, 0x0 ;  /* 0x000080000000791a */ /* 0x000fc80000000000 */
.L_x_52:
[----:B------:R-:W-:Y:S05]  /*16f0*/  WARPSYNC.ALL ;  /* 0x0000000000007948 */ /* 0x000fea0003800000 */
[----:B------:R-:W-:Y:S01]  /*1700*/  NOP ;  /* 0x0000000000007918 */ /* 0x000fe20000000000 */
[----:B---3--:R-:W-:Y:S01]  /*1710*/  BAR.SYNC.DEFER_BLOCKING 0x0 ;  /* 0x0000000000007b1d */ /* 0x008fe20000010000 */
[----:B--2--5:R-:W-:Y:S01]  /*1720*/  SHF.R.U32.HI R2, RZ, 0x5, R0 ;  /* 0x00000005ff027819 */ /* 0x024fe20000011600 */
[----:B------:R-:W-:Y:S01]  /*1730*/  UIADD3 UR12, UPT, UPT, UR8, 0x18010, URZ ;  /* 0x00018010080c7890 */ /* 0x000fe2000fffe0ff */
[----:B------:R-:W-:Y:S01]  /*1740*/  ISETP.GE.AND P0, PT, R12, 0x1, PT ;  /* 0x000000010c00780c */ /* 0x000fe20003f06270 */
[----:B------:R-:W-:Y:S01]  /*1750*/  USHF.L.U32 UR15, UR7, 0x7, URZ ;  /* 0x00000007070f7899 */ /* 0x000fe200080006ff */
[----:B------:R-:W-:Y:S01]  /*1760*/  R2UR UR22, R2 ;  /* 0x00000000021672ca */ /* 0x000fe200000e0000 */
[----:B------:R-:W-:Y:S01]  /*1770*/  VOTEU.ALL UP0, P3 ;  /* 0x0000000000ff7886 */ /* 0x000fe20001800000 */
[----:B------:R-:W-:Y:S01]  /*1780*/  UMOV UR4, 0x1 ;  /* 0x0000000100047882 */ /* 0x000fe20000000000 */
[----:B------:R-:W-:Y:S01]  /*1790*/  VOTEU.ALL UP1, P3 ;  /* 0x0000000000ff7886 */ /* 0x000fe20001820000 */
[----:B------:R-:W-:Y:S01]  /*17a0*/  USHF.L.U32 UR19, UR19, 0x8, URZ ;  /* 0x0000000813137899 */ /* 0x000fe200080006ff */
[----:B------:R-:W-:Y:S01]  /*17b0*/  BSSY.RECONVERGENT B5, `(.L_x_53) ;  /* 0x0000018000057945 */ /* 0x000fe20003800200 */
[----:B------:R-:W-:-:S04]  /*17c0*/  @!UP0 UIADD3 UR10, UPT, UPT, -UR4, 0x100000, URZ ;  /* 0x00100000040a8890 */ /* 0x000fc8000fffe1ff */
[----:B------:R-:W-:Y:S02]  /*17d0*/  @!UP0 USHF.L.U32 UR11, UR10, 0xb, URZ ;  /* 0x0000000b0a0b8899 */ /* 0x000fe400080006ff */
[----:B------:R-:W-:Y:S02]  /*17e0*/  @!UP0 USHF.L.U32 UR10, UR10, 0x1, URZ ;  /* 0x000000010a0a8899 */ /* 0x000fe400080006ff */
[----:B------:R-:W-:-:S04]  /*17f0*/  @!UP0 UIADD3 UR4, UPT, UPT, -UR4, 0x100000, URZ ;  /* 0x0010000004048890 */ /* 0x000fc8000fffe1ff */
[----:B------:R-:W-:Y:S02]  /*1800*/  @!UP0 USHF.L.U32 UR5, UR4, 0xb, URZ ;  /* 0x0000000b04058899 */ /* 0x000fe400080006ff */
[----:B------:R-:W-:Y:S01]  /*1810*/  @!UP0 USHF.L.U32 UR4, UR4, 0x1, URZ ;  /* 0x0000000104048899 */ /* 0x000fe200080006ff */
[----:B------:R-:W-:Y:S01]  /*1820*/  VOTEU.ALL UP0, P3 ;  /* 0x0000000000ff7886 */ /* 0x000fe20001800000 */
[----:B------:R-:W2:Y:S04]  /*1830*/  FENCE.VIEW.ASYNC.S ;  /* 0x00000000000073c6 */ /* 0x000ea80000000000 */
[----:B--2---:R2:W3:Y:S06]  /*1840*/  @!UP0 SYNCS.EXCH.64 URZ, [UR8+0x18000], UR10 ;  /* 0x0180000a08ff85b2 */ /* 0x0044ec0008000100 */
[----:B------:R2:W3:Y:S02]  /*1850*/  @!UP1 SYNCS.EXCH.64 URZ, [UR8+0x18010], UR4 ;  /* 0x0180100408ff95b2 */ /* 0x0004e40008000100 */
[----:B---3--:R-:W-:Y:S06]  /*1860*/  BAR.SYNC.DEFER_BLOCKING 0x0 ;  /* 0x0000000000007b1d */ /* 0x008fec0000010000 */
[----:B------:R-:W-:Y:S05]  /*1870*/  @P3 BRA `(.L_x_54) ;  /* 0x00000000002c3947 */ /* 0x000fea0003800000 */
[----:B--2---:R-:W-:Y:S02]  /*1880*/  UMOV UR4, 0x1 ;  /* 0x0000000100047882 */ /* 0x004fe40000000000 */
[----:B------:R-:W-:-:S04]  /*1890*/  UIADD3 UR10, UPT, UPT, -UR4, 0x100000, URZ ;  /* 0x00100000040a7890 */ /* 0x000fc8000fffe1ff */
[----:B------:R-:W-:Y:S02]  /*18a0*/  USHF.L.U32 UR11, UR10, 0xb, URZ ;  /* 0x0000000b0a0b7899 */ /* 0x000fe400080006ff */
[----:B------:R-:W-:Y:S02]  /*18b0*/  USHF.L.U32 UR10, UR10, 0x1, URZ ;  /* 0x000000010a0a7899 */ /* 0x000fe400080006ff */
[----:B------:R-:W-:-:S04]  /*18c0*/  UIADD3 UR4, UPT, UPT, -UR4, 0x100000, URZ ;  /* 0x0010000004047890 */ /* 0x000fc8000fffe1ff */
[----:B------:R-:W-:Y:S02]  /*18d0*/  USHF.L.U32 UR5, UR4, 0xb, URZ ;  /* 0x0000000b04057899 */ /* 0x000fe400080006ff */
[----:B------:R-:W-:Y:S01]  /*18e0*/  USHF.L.U32 UR4, UR4, 0x1, URZ ;  /* 0x0000000104047899 */ /* 0x000fe200080006ff */
[----:B------:R-:W2:Y:S03]  /*18f0*/  FENCE.VIEW.ASYNC.S ;  /* 0x00000000000073c6 */ /* 0x000ea60000000000 */
[----:B--2---:R3:W5:Y:S08]  /*1900*/  SYNCS.EXCH.64 URZ, [UR8+0x18008], UR10 ;  /* 0x0180080a08ff75b2 */ /* 0x0047700008000100 */
[----:B------:R3:W2:Y:S02]  /*1910*/  SYNCS.EXCH.64 URZ, [UR8+0x18018], UR4 ;  /* 0x0180180408ff75b2 */ /* 0x0006a40008000100 */
[----:B---3--:R-:W-:Y:S01]  /*1920*/  NOP ;  /* 0x0000000000007918 */ /* 0x008fe20000000000 */
.L_x_54:
[----:B--2---:R-:W-:Y:S05]  /*1930*/  BSYNC.RECONVERGENT B5 ;  /* 0x0000000000057941 */ /* 0x004fea0003800200 */
.L_x_53:
[----:B------:R-:W-:Y:S05]  /*1940*/  @!P0 BRA `(.L_x_55) ;  /* 0x0000000800788947 */ /* 0x000fea0003800000 */
[----:B-----5:R-:W-:Y:S01]  /*1950*/  BAR.SYNC.DEFER_BLOCKING 0x0 ;  /* 0x0000000000007b1d */ /* 0x020fe20000010000 */
[----:B------:R-:W-:Y:S01]  /*1960*/  ELECT P1, URZ, PT ;  /* 0x0000000000ff782f */ /* 0x000fe20003820000 */
[----:B------:R-:W-:Y:S01]  /*1970*/  @!P3 IMAD.MOV.U32 R2, RZ, RZ, 0xc000 ;  /* 0x0000c000ff02b424 */ /* 0x000fe200078e00ff */
[----:B------:R-:W-:Y:S02]  /*1980*/  UIADD3 UR4, UPT, UPT, UR8, 0x10000, URZ ;  /* 0x0001000008047890 */ /* 0x000fe4000fffe0ff */
[----:B------:R-:W-:Y:S01]  /*1990*/  ISETP.LT.U32.AND P1, PT, R132, 0x20, P1 ;  /* 0x000000208400780c */ /* 0x000fe20000f21070 */
[----:B------:R-:W-:Y:S01]  /*19a0*/  UMOV UR7, UR15 ;  /* 0x0000000f00077c82 */ /* 0x000fe20008000000 */
[----:B------:R-:W-:Y:S01]  /*19b0*/  ELECT P0, URZ, PT ;  /* 0x0000000000ff782f */ /* 0x000fe20003800000 */
[----:B------:R-:W-:-:S03]  /*19c0*/  UMOV UR11, UR19 ;  /* 0x00000013000b7c82 */ /* 0x000fc60008000000 */
[----:B------:R-:W-:-:S07]  /*19d0*/  ISETP.LT.U32.AND P0, PT, R132, 0x20, P0 ;  /* 0x000000208400780c */ /* 0x000fce0000701070 */
[----:B------:R-:W-:Y:S01]  /*19e0*/  VOTEU.ANY UP0, P1 ;  /* 0x0000000000ff7886 */ /* 0x000fe20000800100 */
[----:B------:R-:W-:-:S04]  /*19f0*/  VOTEU.ANY UP2, P1 ;  /* 0x0000000000ff7886 */ /* 0x000fc80000840100 */
[----:B------:R-:W-:Y:S02]  /*1a00*/  @UP0 UIADD3 UR5, UPT, UPT, UR8, 0x18000, URZ ;  /* 0x0001800008050890 */ /* 0x000fe4000fffe0ff */
[----:B------:R2:W-:Y:S01]  /*1a10*/  @!P3 SYNCS.ARRIVE.TRANS64 RZ, [UR8+0x18000], R2 ;  /* 0x01800002ffffb9a7 */ /* 0x0005e20008000008 */
[----:B------:R-:W-:Y:S01]  /*1a20*/  @UP0 UMOV UR6, URZ ;  /* 0x000000ff00060c82 */ /* 0x000fe20008000000 */
[----:B------:R-:W-:Y:S01]  /*1a30*/  BAR.SYNC.DEFER_BLOCKING 0x0 ;  /* 0x0000000000007b1d */ /* 0x000fe20000010000 */
[----:B------:R-:W-:-:S05]  /*1a40*/  UISETP.NE.U32.AND UP0, UPT, UR22, URZ, UPT ;  /* 0x000000ff1600728c */ /* 0x000fca000bf05070 */
[----:B------:R-:W-:Y:S01]  /*1a50*/  VOTEU.ANY UP1, P0 ;  /* 0x0000000000ff7886 */ /* 0x000fe20000020100 */
[----:B------:R-:W-:-:S04]  /*1a60*/  VOTEU.ANY UP3, P0 ;  /* 0x0000000000ff7886 */ /* 0x000fc80000060100 */
[----:B------:R-:W-:Y:S01]  /*1a70*/  @UP1 UIADD3 UR9, UPT, UPT, UR8, 0x18000, URZ ;  /* 0x0001800008091890 */ /* 0x000fe2000fffe0ff */
[----:B------:R-:W-:Y:S01]  /*1a80*/  @UP1 UMOV UR10, URZ ;  /* 0x000000ff000a1c82 */ /* 0x000fe20008000000 */
[----:B------:R2:W-:Y:S01]  /*1a90*/  @UP2 UTMALDG.2D [UR4], [UR24] ;  /* 0x00000004180025b4 */ /* 0x0005e20008008000 */
[----:B------:R3:W-:Y:S06]  /*1aa0*/  MEMBAR.ALL.CTA ;  /* 0x0000000000007992 */ /* 0x0007ec0000008000 */
[----:B---3--:R-:W3:Y:S02]  /*1ab0*/  FENCE.VIEW.ASYNC.S ;  /* 0x00000000000073c6 */ /* 0x008ee40000000000 */
[----:B---3--:R-:W-:Y:S06]  /*1ac0*/  BAR.SYNC.DEFER_BLOCKING 0x0 ;  /* 0x0000000000007b1d */ /* 0x008fec0000010000 */
[----:B------:R2:W-:Y:S02]  /*1ad0*/  @UP3 UTMALDG.2D [UR8], [UR26] ;  /* 0x000000081a0035b4 */ /* 0x0005e40008008000 */
[----:B------:R-:W-:Y:S06]  /*1ae0*/  BAR.SYNC.DEFER_BLOCKING 0x0 ;  /* 0x0000000000007b1d */ /* 0x000fec0000010000 */
[----:B------:R-:W3:Y:S02]  /*1af0*/  SYNCS.PHASECHK.TRANS64.TRYWAIT P0, [UR8+0x18000], RZ ;  /* 0x018000ffff0075a7 */ /* 0x000ee40008001108 */
[----:B--23--:R-:W-:Y:S05]  /*1b00*/  @!P0 BRA `(.L_x_56) ;  /* 0x0000001000ac8947 */ /* 0x00cfea0003800000 */
.L_x_70:
[----:B------:R-:W-:Y:S05]  /*1b10*/  BRA.U UP0, `(.L_x_57) ;  /* 0x0000000100747547 */ /* 0x000fea000b800000 */
[----:B------:R-:W-:Y:S02]  /*1b20*/  USHF.R.U32.HI UR6, URZ, 0x4, UR4 ;  /* 0x00000004ff067899 */ /* 0x000fe40008011604 */
[----:B------:R-:W-:Y:S02]  /*1b30*/  USHF.R.U32.HI UR10, URZ, 0x4, UR8 ;  /* 0x00000004ff0a7899 */ /* 0x000fe40008011608 */
[----:B------:R-:W-:Y:S02]  /*1b40*/  USGXT.U32 UR6, UR6, 0xe ;  /* 0x0000000e0606789a */ /* 0x000fe40008000000 */
[----:B------:R-:W-:Y:S02]  /*1b50*/  USGXT.U32 UR10, UR10, 0xe ;  /* 0x0000000e0a0a789a */ /* 0x000fe40008000000 */
[----:B------:R-:W-:Y:S02]  /*1b60*/  UIADD3 UR34, UP0, UPT, UR6, 0x2, URZ ;  /* 0x0000000206227890 */ /* 0x000fe4000ff1e0ff */
[----:B------:R-:W-:Y:S01]  /*1b70*/  UIADD3 UR32, UP1, UPT, UR10, 0x2, URZ ;  /* 0x000000020a207890 */ /* 0x000fe2000ff3e0ff */
[----:B------:R-:W-:Y:S01]  /*1b80*/  UMOV UR4, URZ ;  /* 0x000000ff00047c82 */ /* 0x000fe20008000000 */
[----:B------:R-:W-:Y:S01]  /*1b90*/  UMOV UR5, URZ ;  /* 0x000000ff00057c82 */ /* 0x000fe20008000000 */
[----:B------:R-:W-:-:S02]  /*1ba0*/  UIADD3.X UR35, UPT, UPT, UR4, 0x40004040, URZ, UP0, !UPT ;  /* 0x4000404004237890 */ /* 0x000fc400087fe4ff */
[----:B------:R-:W-:Y:S02]  /*1bb0*/  UIADD3.X UR33, UPT, UPT, UR5, 0x40004040, URZ, UP1, !UPT ;  /* 0x4000404005217890 */ /* 0x000fe40008ffe4ff */
[----:B------:R-:W-:Y:S02]  /*1bc0*/  UIADD3.64 UR4, UPT, UPT, UR34, 0x2, URZ ;  /* 0x0000000222047897 */ /* 0x000fe4000fffe0ff */
[----:B------:R-:W-:Y:S02]  /*1bd0*/  UIADD3.64 UR16, UPT, UPT, UR32, 0x2, URZ ;  /* 0x0000000220107897 */ /* 0x000fe4000fffe0ff */
[----:B------:R-:W-:Y:S02]  /*1be0*/  UIADD3.64 UR28, UPT, UPT, UR34, 0x4, URZ ;  /* 0x00000004221c7897 */ /* 0x000fe4000fffe0ff */
[----:B------:R-:W-:Y:S01]  /*1bf0*/  UIADD3.64 UR30, UPT, UPT, UR32, 0x4, URZ ;  /* 0x00000004201e7897 */ /* 0x000fe2000fffe0ff */
[----:B------:R-:W-:Y:S01]  /*1c00*/  UMOV UR36, 0x0 ;  /* 0x0000000000247882 */ /* 0x000fe20000000000 */
[----:B------:R-:W-:Y:S01]  /*1c10*/  UMOV UR37, 0x8400490 ;  /* 0x0840049000257882 */ /* 0x000fe20000000000 */
[----:B------:R-:W-:Y:S01]  /*1c20*/  UMOV UR7, 0x40004040 ;  /* 0x4000404000077882 */ /* 0x000fe20000000000 */
[----:B------:R-:W-:Y:S01]  /*1c30*/  UMOV UR11, 0x40004040 ;  /* 0x40004040000b7882 */ /* 0x000fe20000000000 */
[----:B------:R-:W-:Y:S01]  /*1c40*/  UMOV UR38, 0x0 ;  /* 0x0000000000267882 */ /* 0x000fe20000000000 */
[----:B------:R-:W-:Y:S01]  /*1c50*/  UMOV UR39, 0x8400490 ;  /* 0x0840049000277882 */ /* 0x000fe20000000000 */
[----:B------:R-:W-:Y:S01]  /*1c60*/  UMOV UR40, 0x0 ;  /* 0x0000000000287882 */ /* 0x000fe20000000000 */
[----:B------:R-:W-:Y:S01]  /*1c70*/  UMOV UR41, 0x8400490 ;  /* 0x0840049000297882 */ /* 0x000fe20000000000 */
[----:B------:R2:W-:Y:S01]  /*1c80*/  UTCHMMA gdesc[UR6], gdesc[UR10], tmem[UR23], tmem[UR36], idesc[UR37], !UPT ;  /* 0x00ff240a060075ea */ /* 0x0005e2000f800017 */
[----:B------:R-:W-:Y:S01]  /*1c90*/  UMOV UR42, 0x0 ;  /* 0x00000000002a7882 */ /* 0x000fe20000000000 */
[----:B------:R-:W-:Y:S01]  /*1ca0*/  UMOV UR43, 0x8400490 ;  /* 0x08400490002b7882 */ /* 0x000fe20000000000 */
[----:B------:R2:W-:Y:S01]  /*1cb0*/  UTCHMMA gdesc[UR34], gdesc[UR32], tmem[UR23], tmem[UR38], idesc[UR39], UPT ;  /* 0x00ff2620220075ea */ /* 0x0005e2000b800017 */
[----:B------:R2:W-:Y:S01]  /*1cc0*/  UTCHMMA gdesc[UR4], gdesc[UR16], tmem[UR23], tmem[UR40], idesc[UR41], UPT ;  /* 0x00ff2810040075ea */ /* 0x0005e2000b800017 */
[----:B------:R2:W-:Y:S01]  /*1cd0*/  UTCHMMA gdesc[UR28], gdesc[UR30], tmem[UR23], tmem[UR42], idesc[UR43], UPT ;  /* 0x00ff2a1e1c0075ea */ /* 0x0005e2000b800017 */
[----:B------:R-:W-:Y:S01]  /*1ce0*/  NOP ;  /* 0x0000000000007918 */ /* 0x000fe20000000000 */
.L_x_57:
[----:B------:R-:W-:Y:S01]  /*1cf0*/  ELECT P0, URZ, PT ;  /* 0x0000000000ff782f */ /* 0x000fe20003800000 */
[----:B--2---:R-:W-:Y:S01]  /*1d00*/  UMOV UR4, UR12 ;  /* 0x0000000c00047c82 */ /* 0x004fe20008000000 */
[----:B------:R-:W-:Y:S02]  /*1d10*/  UMOV UR5, URZ ;  /* 0x000000ff00057c82 */ /* 0x000fe40008000000 */
[----:B------:R-:W-:-:S13]  /*1d20*/  ISETP.LT.U32.AND P0, PT, R132, 0x20, P0 ;  /* 0x000000208400780c */ /* 0x000fda0000701070 */
[----:B------:R-:W-:Y:S01]  /*1d30*/  VOTEU.ANY UP0, P0 ;  /* 0x0000000000ff7886 */ /* 0x000fe20000000100 */
[----:B------:R-:W-:Y:S01]  /*1d40*/  VOTEU.ANY UP1, P0 ;  /* 0x0000000000ff7886 */ /* 0x000fe20000020100 */
[----:B------:R-:W-:-:S03]  /*1d50*/  ISETP.GE.U32.AND P0, PT, R12, 0x41, PT ;  /* 0x000000410c00780c */ /* 0x000fc60003f06070 */
[----:B------:R-:W-:Y:S02]  /*1d60*/  @UP0 UMOV UR4, UR4 ;  /* 0x0000000400040c82 */ /* 0x000fe40008000000 */
[----:B------:R2:W-:Y:S01]  /*1d70*/  @UP1 UTCBAR [UR4], URZ ;  /* 0x000000ff040013e9 */ /* 0x0005e200080000ff */
[----:B------:R-:W-:Y:S06]  /*1d80*/  BAR.SYNC.DEFER_BLOCKING 0x0 ;  /* 0x0000000000007b1d */ /* 0x000fec0000010000 */
[----:B------:R-:W3:Y:S02]  /*1d90*/  SYNCS.PHASECHK.TRANS64.TRYWAIT P1, [UR8+0x18010], RZ ;  /* 0x018010ffff0075a7 */ /* 0x000ee40008021108 */
[----:B--23--:R-:W-:Y:S05]  /*1da0*/  @!P1 BRA `(.L_x_58) ;  /* 0x0000001000109947 */ /* 0x00cfea0003800000 */
.L_x_71:
[----:B------:R-:W-:Y:S01]  /*1db0*/  UMOV UR4, URZ ;  /* 0x000000ff00047c82 */ /* 0x000fe20008000000 */
[----:B------:R-:W-:Y:S05]  /*1dc0*/  @!P0 BRA `(.L_x_55) ;  /* 0x0000000400588947 */ /* 0x000fea0003800000 */
[----:B------:R-:W2:Y:S01]  /*1dd0*/  LDCU UR29, c[0x0][0x3a0] ;  /* 0x00007400ff1d77ac */ /* 0x000ea20008000800 */
[----:B------:R-:W-:Y:S01]  /*1de0*/  UMOV UR9, 0x1 ;  /* 0x0000000100097882 */ /* 0x000fe20000000000 */
[----:B------:R-:W-:-:S05]  /*1df0*/  UMOV UR14, 0x40 ;  /* 0x00000040000e7882 */ /* 0x000fca0000000000 */
.L_x_62:
[----:B------:R-:W-:Y:S01]  /*1e00*/  BAR.SYNC.DEFER_BLOCKING 0x0 ;  /* 0x0000000000007b1d */ /* 0x000fe20000010000 */
[----:B------:R-:W-:Y:S01]  /*1e10*/  ULEA UR28, UR9, UR8, 0x3 ;  /* 0x00000008091c7291 */ /* 0x000fe2000f8e18ff */
[----:B------:R-:W-:Y:S01]  /*1e20*/  @!P3 IMAD.MOV.U32 R2, RZ, RZ, 0xc000 ;  /* 0x0000c000ff02b424 */ /* 0x000fe200078e00ff */
[----:B------:R-:W-:Y:S01]  /*1e30*/  ELECT P1, URZ, PT ;  /* 0x0000000000ff782f */ /* 0x000fe20003820000 */
[----:B------:R-:W-:-:S03]  /*1e40*/  ULEA UR12, UR9, UR8, 0xe ;  /* 0x00000008090c7291 */ /* 0x000fc6000f8e70ff */
[----:B------:R-:W-:Y:S02]  /*1e50*/  ISETP.LT.U32.AND P1, PT, R132, 0x20, P1 ;  /* 0x000000208400780c */ /* 0x000fe40000f21070 */
[----:B------:R-:W-:Y:S01]  /*1e60*/  ELECT P0, URZ, PT ;  /* 0x0000000000ff782f */ /* 0x000fe20003800000 */
[----:B------:R-:W-:-:S03]  /*1e70*/  UIADD3 UR12, UPT, UPT, UR12, 0x10000, URZ ;  /* 0x000100000c0c7890 */ /* 0x000fc6000fffe0ff */
[----:B------:R-:W-:Y:S01]  /*1e80*/  ISETP.LT.U32.AND P0, PT, R132, 0x20, P0 ;  /* 0x000000208400780c */ /* 0x000fe20000701070 */
[----:B------:R-:W-:Y:S01]  /*1e90*/  ULEA UR16, UR9, UR8, 0xf ;  /* 0x0000000809107291 */ /* 0x000fe2000f8e78ff */
[----:B------:R-:W-:Y:S01]  /*1ea0*/  UMOV UR18, UR14 ;  /* 0x0000000e00127c82 */ /* 0x000fe20008000000 */
[----:B------:R-:W-:-:S04]  /*1eb0*/  USHF.L.U32 UR5, UR4, 0x1f, URZ ;  /* 0x0000001f04057899 */ /* 0x000fc800080006ff */
[----:B------:R-:W-:Y:S01]  /*1ec0*/  VOTEU.ANY UP0, P1 ;  /* 0x0000000000ff7886 */ /* 0x000fe20000800100 */
[----:B------:R3:W-:Y:S04]  /*1ed0*/  @!P3 SYNCS.ARRIVE.TRANS64 RZ, [UR28+0x18000], R2 ;  /* 0x01800002ffffb9a7 */ /* 0x0007e8000800001c */
[----:B------:R-:W-:Y:S01]  /*1ee0*/  @UP0 UIADD3 UR13, UPT, UPT, UR28, 0x18000, URZ ;  /* 0x000180001c0d0890 */ /* 0x000fe2000fffe0ff */
[----:B------:R-:W-:Y:S01]  /*1ef0*/  VOTEU.ANY UP0, P1 ;  /* 0x0000000000ff7886 */ /* 0x000fe20000800100 */
[----:B------:R-:W-:Y:S01]  /*1f00*/  BAR.SYNC.DEFER_BLOCKING 0x0 ;  /* 0x0000000000007b1d */ /* 0x000fe20000010000 */
[----:B---3--:R-:W-:-:S05]  /*1f10*/  IMAD.U32 R2, RZ, RZ, UR5 ;  /* 0x00000005ff027e24 */ /* 0x008fca000f8e00ff */
[----:B------:R-:W-:-:S05]  /*1f20*/  VOTEU.ANY UP1, P0 ;  /* 0x0000000000ff7886 */ /* 0x000fca0000020100 */
[----:B------:R-:W-:Y:S01]  /*1f30*/  @UP1 UIADD3 UR17, UPT, UPT, UR28, 0x18000, URZ ;  /* 0x000180001c111890 */ /* 0x000fe2000fffe0ff */
[----:B------:R-:W-:Y:S01]  /*1f40*/  VOTEU.ANY UP1, P0 ;  /* 0x0000000000ff7886 */ /* 0x000fe20000020100 */
[----:B------:R3:W-:Y:S01]  /*1f50*/  @UP0 UTMALDG.2D [UR12], [UR24] ;  /* 0x0000000c180005b4 */ /* 0x0007e20008008000 */
[----:B------:R-:W-:Y:S01]  /*1f60*/  UISETP.NE.U32.AND UP0, UPT, UR22, URZ, UPT ;  /* 0x000000ff1600728c */ /* 0x000fe2000bf05070 */
[----:B------:R5:W-:Y:S06]  /*1f70*/  MEMBAR.ALL.CTA ;  /* 0x0000000000007992 */ /* 0x000bec0000008000 */
[----:B-----5:R-:W5:Y:S02]  /*1f80*/  FENCE.VIEW.ASYNC.S ;  /* 0x00000000000073c6 */ /* 0x020f640000000000 */
[----:B-----5:R-:W-:Y:S06]  /*1f90*/  BAR.SYNC.DEFER_BLOCKING 0x0 ;  /* 0x0000000000007b1d */ /* 0x020fec0000010000 */
[----:B------:R3:W-:Y:S02]  /*1fa0*/  @UP1 UTMALDG.2D [UR16], [UR26] ;  /* 0x000000101a0015b4 */ /* 0x0007e40008008000 */
[----:B------:R-:W-:Y:S06]  /*1fb0*/  BAR.SYNC.DEFER_BLOCKING 0x0 ;  /* 0x0000000000007b1d */ /* 0x000fec0000010000 */
[----:B------:R-:W5:Y:S02]  /*1fc0*/  SYNCS.PHASECHK.TRANS64.TRYWAIT P0, [UR28+0x18000], R2 ;  /* 0x01800002ff0075a7 */ /* 0x000f64000800111c */
[----:B---3-5:R-:W-:Y:S05]  /*1fd0*/  @!P0 BRA `(.L_x_59) ;  /* 0x0000000c00908947 */ /* 0x028fea0003800000 */
.L_x_72:
        /* <DEDUP_REMOVED lines=11> */
[----:B------:R-:W-:Y:S02]  /*2090*/  UIADD3 UR6, UP0, UPT, UR16, 0x2, URZ ;  /* 0x0000000210067890 */ /* 0x000fe4000ff1e0ff */
[----:B------:R-:W-:Y:S02]  /*20a0*/  UIADD3 UR32, UP1, UPT, UR30, 0x2, URZ ;  /* 0x000000021e207890 */ /* 0x000fe4000ff3e0ff */
[----:B------:R-:W-:Y:S02]  /*20b0*/  UIADD3 UR34, UP2, UPT, UR16, 0x4, URZ ;  /* 0x0000000410227890 */ /* 0x000fe4000ff5e0ff */
[----:B------:R-:W-:Y:S02]  /*20c0*/  UIADD3 UR36, UP3, UPT, UR30, 0x4, URZ ;  /* 0x000000041e247890 */ /* 0x000fe4000ff7e0ff */
[----:B------:R-:W-:-:S02]  /*20d0*/  UIADD3.X UR7, UPT, UPT, UR17, URZ, URZ, UP0, !UPT ;  /* 0x000000ff11077290 */ /* 0x000fc400087fe4ff */
[----:B------:R-:W-:Y:S02]  /*20e0*/  UIADD3.X UR33, UPT, UPT, UR31, URZ, URZ, UP1, !UPT ;  /* 0x000000ff1f217290 */ /* 0x000fe40008ffe4ff */
[----:B------:R-:W-:Y:S02]  /*20f0*/  UIADD3.X UR35, UPT, UPT, UR17, URZ, URZ, UP2, !UPT ;  /* 0x000000ff11237290 */ /* 0x000fe400097fe4ff */
[----:B------:R-:W-:Y:S01]  /*2100*/  UIADD3.X UR37, UPT, UPT, UR31, URZ, URZ, UP3, !UPT ;  /* 0x000000ff1f257290 */ /* 0x000fe20009ffe4ff */
        /* <DEDUP_REMOVED lines=8> */
[----:B------:R3:W-:Y:S01]  /*2190*/  UTCHMMA gdesc[UR10], gdesc[UR12], tmem[UR23], tmem[UR38], idesc[UR39], UPT ;  /* 0x00ff260c0a0075ea */ /* 0x0007e2000b800017 */
[----:B------:R-:W-:Y:S01]  /*21a0*/  UMOV UR44, 0x0 ;  /* 0x00000000002c7882 */ /* 0x000fe20000000000 */
[----:B------:R-:W-:Y:S01]  /*21b0*/  UMOV UR45, 0x8400490 ;  /* 0x08400490002d7882 */ /* 0x000fe20000000000 */
[----:B------:R3:W-:Y:S01]  /*21c0*/  UTCHMMA gdesc[UR16], gdesc[UR30], tmem[UR23], tmem[UR40], idesc[UR41], UPT ;  /* 0x00ff281e100075ea */ /* 0x0007e2000b800017 */
[----:B------:R3:W-:Y:S01]  /*21d0*/  UTCHMMA gdesc[UR6], gdesc[UR32], tmem[UR23], tmem[UR42], idesc[UR43], UPT ;  /* 0x00ff2a20060075ea */ /* 0x0007e2000b800017 */
[----:B------:R3:W-:Y:S01]  /*21e0*/  UTCHMMA gdesc[UR34], gdesc[UR36], tmem[UR23], tmem[UR44], idesc[UR45], UPT ;  /* 0x00ff2c24220075ea */ /* 0x0007e2000b800017 */
[----:B------:R-:W-:Y:S01]  /*21f0*/  NOP ;  /* 0x0000000000007918 */ /* 0x000fe20000000000 */
.L_x_60:
[----:B------:R-:W-:Y:S01]  /*2200*/  ELECT P0, URZ, PT ;  /* 0x0000000000ff782f */ /* 0x000fe20003800000 */
[----:B---3--:R-:W-:-:S03]  /*2210*/  UIADD3 UR6, UPT, UPT, UR28, 0x18010, URZ ;  /* 0x000180101c067890 */ /* 0x008fc6000fffe0ff */
[----:B------:R-:W-:Y:S01]  /*2220*/  ISETP.LT.U32.AND P0, PT, R132, 0x20, P0 ;  /* 0x000000208400780c */ /* 0x000fe20000701070 */
[----:B------:R-:W-:-:S12]  /*2230*/  UMOV UR7, URZ ;  /* 0x000000ff00077c82 */ /* 0x000fd80008000000 */
[----:B------:R-:W-:Y:S01]  /*2240*/  VOTEU.ANY UP0, P0 ;  /* 0x0000000000ff7886 */ /* 0x000fe20000000100 */
[----:B------:R-:W-:-:S04]  /*2250*/  VOTEU.ANY UP1, P0 ;  /* 0x0000000000ff7886 */ /* 0x000fc80000020100 */
[----:B------:R-:W-:Y:S02]  /*2260*/  @UP0 UMOV UR6, UR6 ;  /* 0x0000000600060c82 */ /* 0x000fe40008000000 */
[----:B------:R3:W-:Y:S01]  /*2270*/  @UP1 UTCBAR [UR6], URZ ;  /* 0x000000ff060013e9 */ /* 0x0007e200080000ff */
[----:B------:R-:W-:Y:S06]  /*2280*/  BAR.SYNC.DEFER_BLOCKING 0x0 ;  /* 0x0000000000007b1d */ /* 0x000fec0000010000 */
[----:B------:R-:W5:Y:S02]  /*2290*/  SYNCS.PHASECHK.TRANS64.TRYWAIT P0, [UR28+0x18010], R2 ;  /* 0x01801002ff0075a7 */ /* 0x000f64000800111c */
[----:B---3-5:R-:W-:Y:S05]  /*22a0*/  @!P0 BRA `(.L_x_61) ;  /* 0x0000000800e88947 */ /* 0x028fea0003800000 */
.L_x_73:
[----:B------:R-:W-:Y:S02]  /*22b0*/  UIADD3 UR9, UPT, UPT, UR9, 0x1, URZ ;  /* 0x0000000109097890 */ /* 0x000fe4000fffe0ff */
[----:B------:R-:W-:Y:S02]  /*22c0*/  UIADD3 UR14, UPT, UPT, UR14, 0x40, URZ ;  /* 0x000000400e0e7890 */ /* 0x000fe4000fffe0ff */
[----:B------:R-:W-:-:S04]  /*22d0*/  UISETP.NE.U32.AND UP0, UPT, UR9, 0x2, UPT ;  /* 0x000000020900788c */ /* 0x000fc8000bf05070 */
[----:B------:R-:W-:Y:S02]  /*22e0*/  USEL UR5, URZ, 0x1, UP0 ;  /* 0x00000001ff057887 */ /* 0x000fe40008000000 */
[----:B------:R-:W-:Y:S02]  /*22f0*/  USEL UR9, UR9, URZ, UP0 ;  /* 0x000000ff09097287 */ /* 0x000fe40008000000 */
[----:B--2---:R-:W-:Y:S02]  /*2300*/  UISETP.GE.AND UP0, UPT, UR14, UR29, UPT ;  /* 0x0000001d0e00728c */ /* 0x004fe4000bf06270 */
[----:B------:R-:W-:-:S07]  /*2310*/  ULOP3.LUT UR4, UR4, UR5, URZ, 0x3c, !UPT ;  /* 0x0000000504047292 */ /* 0x000fce000f8e3cff */
[----:B------:R-:W-:Y:S05]  /*2320*/  BRA.U !UP0, `(.L_x_62) ;  /* 0xfffffff908b47547 */ /* 0x000fea000b83ffff */
.L_x_55:
[----:B-----5:R-:W-:Y:S06]  /*2330*/  BAR.SYNC.DEFER_BLOCKING 0x0 ;  /* 0x0000000000007b1d */ /* 0x020fec0000010000 */
[----:B------:R-:W-:Y:S04]  /*2340*/  BSSY.RECONVERGENT B5, `(.L_x_63) ;  /* 0x0000004000057945 */ /* 0x000fe80003800200 */
[----:B------:R-:W-:Y:S05]  /*2350*/  @P3 BRA `(.L_x_64) ;  /* 0x0000000000083947 */ /* 0x000fea0003800000 */
[----:B------:R-:W2:Y:S02]  /*2360*/  SYNCS.CCTL.IV [UR8+0x18000] ;  /* 0x01800000ff0079b1 */ /* 0x000ea40008000008 */
[----:B--2---:R-:W2:Y:S02]  /*2370*/  SYNCS.CCTL.IV [UR8+0x18010] ;  /* 0x01801000ff0079b1 */ /* 0x004ea40008000008 */
.L_x_64:
[----:B------:R-:W-:Y:S05]  /*2380*/  BSYNC.RECONVERGENT B5 ;  /* 0x0000000000057941 */ /* 0x000fea0003800200 */
.L_x_63:
[----:B--2---:R-:W-:Y:S06]  /*2390*/  BAR.SYNC.DEFER_BLOCKING 0x0 ;  /* 0x0000000000007b1d */ /* 0x004fec0000010000 */
[----:B------:R-:W-:Y:S04]  /*23a0*/  BSSY.RECONVERGENT B5, `(.L_x_65) ;  /* 0x0000004000057945 */ /* 0x000fe80003800200 */
[----:B------:R-:W-:Y:S05]  /*23b0*/  @P3 BRA `(.L_x_66) ;  /* 0x0000000000083947 */ /* 0x000fea0003800000 */
[----:B------:R-:W2:Y:S02]  /*23c0*/  SYNCS.CCTL.IV [UR8+0x18008] ;  /* 0x01800800ff0079b1 */ /* 0x000ea40008000008 */
[----:B--2---:R-:W2:Y:S02]  /*23d0*/  SYNCS.CCTL.IV [UR8+0x18018] ;  /* 0x01801800ff0079b1 */ /* 0x004ea40008000008 */
.L_x_66:
[----:B------:R-:W-:Y:S05]  /*23e0*/  BSYNC.RECONVERGENT B5 ;  /* 0x0000000000057941 */ /* 0x000fea0003800200 */
.L_x_65:
[----:B------:R-:W-:Y:S01]  /*23f0*/  ULOP3.LUT UR4, UR22, 0x3, URZ, 0xc0, !UPT ;  /* 0x0000000316047892 */ /* 0x000fe2000f8ec0ff */
[C---:B------:R-:W-:Y:S01]  /*2400*/  IMAD.SHL.U32 R2, R0.reuse, 0x10, RZ ;  /* 0x0000001000027824 */ /* 0x040fe200078e00ff */
[----:B------:R-:W-:Y:S01]  /*2410*/  USHF.L.U32 UR22, UR22, 0x5, URZ ;  /* 0x0000000516167899 */ /* 0x000fe200080006ff */
[C---:B------:R-:W-:Y:S01]  /*2420*/  IMAD.SHL.U32 R3, R0.reuse, 0x100, RZ ;  /* 0x0000010000037824 */ /* 0x040fe200078e00ff */
[----:B------:R-:W-:Y:S01]  /*2430*/  ULEA UR5, UR4, UR23, 0x15 ;  /* 0x0000001704057291 */ /* 0x000fe2000f8ea8ff */
[----:B------:R-:W-:Y:S01]  /*2440*/  IMAD.SHL.U32 R0, R0, 0x80, RZ ;  /* 0x0000008000007824 */ /* 0x000fe200078e00ff */
[----:B------:R-:W-:Y:S02]  /*2450*/  ULOP3.LUT UR22, UR22, 0x80, URZ, 0xc0, !UPT ;  /* 0x0000008016167892 */ /* 0x000fe4000f8ec0ff */
[----:B------:R-:W-:Y:S02]  /*2460*/  LOP3.LUT R3, R2, 0x8070, R3, 0xc8, !PT ;  /* 0x0000807002037812 */ /* 0x000fe400078ec803 */
[----:B------:R-:W-:Y:S01]  /*2470*/  ELECT P0, URZ, PT ;  /* 0x0000000000ff782f */ /* 0x000fe20003800000 */
[----:B------:R-:W-:Y:S01]  /*2480*/  UIADD3 UR5, UPT, UPT, UR5, UR22, URZ ;  /* 0x0000001605057290 */ /* 0x000fe2000fffe0ff */
[----:B------:R-:W-:Y:S01]  /*2490*/  LOP3.LUT R0, R3, 0x3f80, R0, 0xf8, !PT ;  /* 0x00003f8003007812 */ /* 0x000fe200078ef800 */
[----:B------:R-:W-:Y:S01]  /*24a0*/  UMOV UR6, UR15 ;  /* 0x0000000f00067c82 */ /* 0x000fe20008000000 */
[----:B------:R-:W-:-:S02]  /*24b0*/  ISETP.LT.U32.AND P0, PT, R132, 0x80, P0 ;  /* 0x000000808400780c */ /* 0x000fc40000701070 */
[C---:B------:R-:W-:Y:S02]  /*24c0*/  LOP3.LUT R2, R0.reuse, 0x10, RZ, 0x3c, !PT ;  /* 0x0000001000027812 */ /* 0x040fe400078e3cff */
[----:B------:R-:W-:Y:S02]  /*24d0*/  LOP3.LUT R3, R0, 0x20, RZ, 0x3c, !PT ;  /* 0x0000002000037812 */ /* 0x000fe400078e3cff */
[----:B----4-:R-:W3:Y:S01]  /*24e0*/  LDTM.x128 R4, tmem[UR5] ;  /* 0x00000005000479ee */ /* 0x010ee200083c0000 */
[----:B------:R-:W-:Y:S01]  /*24f0*/  NOP ;  /* 0x0000000000007918 */ /* 0x000fe20000000000 */
[----:B------:R-:W-:Y:S02]  /*2500*/  ULEA UR5, UR4, UR19, 0x6 ;  /* 0x0000001304057291 */ /* 0x000fe4000f8e30ff */
[----:B------:R-:W-:-:S03]  /*2510*/  ULEA UR4, UR4, UR8, 0xe ;  /* 0x0000000804047291 */ /* 0x000fc6000f8e70ff */
[----:B---3--:R-:W-:Y:S01]  /*2520*/  VOTEU.ANY UP1, P0 ;  /* 0x0000000000ff7886 */ /* 0x008fe20000020100 */
[----:B------:R-:W-:Y:S01]  /*2530*/  VOTEU.ANY UP0, P0 ;  /* 0x0000000000ff7886 */ /* 0x000fe20000000100 */
[----:B------:R-:W-:Y:S02]  /*2540*/  F2FP.BF16.F32.PACK_AB R4, R5, R4 ;  /* 0x000000040504723e */ /* 0x000fe400000010ff */
[----:B------:R-:W-:Y:S02]  /*2550*/  F2FP.BF16.F32.PACK_AB R68, R69, R68 ;  /* 0x000000444544723e */ /* 0x000fe400000010ff */
[----:B------:R-:W-:Y:S02]  /*2560*/  F2FP.BF16.F32.PACK_AB R5, R7, R6 ;  /* 0x000000060705723e */ /* 0x000fe400000010ff */
[----:B------:R-:W-:Y:S02]  /*2570*/  F2FP.BF16.F32.PACK_AB R12, R13, R12 ;  /* 0x0000000c0d0c723e */ /* 0x000fe400000010ff */
[----:B------:R-:W-:-:S02]  /*2580*/  F2FP.BF16.F32.PACK_AB R69, R71, R70 ;  /* 0x000000464745723e */ /* 0x000fc400000010ff */
[----:B------:R-:W-:Y:S02]  /*2590*/  F2FP.BF16.F32.PACK_AB R76, R77, R76 ;  /* 0x0000004c4d4c723e */ /* 0x000fe400000010ff */
[----:B------:R-:W-:Y:S02]  /*25a0*/  F2FP.BF16.F32.PACK_AB R6, R9, R8 ;  /* 0x000000080906723e */ /* 0x000fe400000010ff */
[----:B------:R-:W-:Y:S02]  /*25b0*/  F2FP.BF16.F32.PACK_AB R7, R11, R10 ;  /* 0x0000000a0b07723e */ /* 0x000fe400000010ff */
[----:B------:R-:W-:Y:S02]  /*25c0*/  F2FP.BF16.F32.PACK_AB R13, R15, R14 ;  /* 0x0000000e0f0d723e */ /* 0x000fe400000010ff */
[----:B------:R-:W-:Y:S01]  /*25d0*/  F2FP.BF16.F32.PACK_AB R20, R21, R20 ;  /* 0x000000141514723e */ /* 0x000fe200000010ff */
[----:B--2---:R2:W-:Y:S01]  /*25e0*/  STS.128 [R0+UR8], R4 ;  /* 0x0000000400007988 */ /* 0x0045e20008000c08 */
[----:B------:R-:W-:-:S02]  /*25f0*/  F2FP.BF16.F32.PACK_AB R70, R73, R72 ;  /* 0x000000484946723e */ /* 0x000fc400000010ff */
[----:B------:R-:W-:Y:S02]  /*2600*/  F2FP.BF16.F32.PACK_AB R71, R75, R74 ;  /* 0x0000004a4b47723e */ /* 0x000fe400000010ff */
[----:B------:R-:W-:Y:S02]  /*2610*/  F2FP.BF16.F32.PACK_AB R77, R79, R78 ;  /* 0x0000004e4f4d723e */ /* 0x000fe400000010ff */
[----:B------:R-:W-:Y:S01]  /*2620*/  F2FP.BF16.F32.PACK_AB R84, R85, R84 ;  /* 0x000000545554723e */ /* 0x000fe200000010ff */
[----:B------:R3:W-:Y:S01]  /*2630*/  STS.128 [R0+UR8+0x4000], R68 ;  /* 0x0040004400007988 */ /* 0x0007e20008000c08 */
[----:B------:R-:W-:Y:S02]  /*2640*/  F2FP.BF16.F32.PACK_AB R14, R17, R16 ;  /* 0x00000010110e723e */ /* 0x000fe400000010ff */
[----:B------:R-:W-:Y:S02]  /*2650*/  F2FP.BF16.F32.PACK_AB R15, R19, R18 ;  /* 0x00000012130f723e */ /* 0x000fe400000010ff */
[----:B------:R-:W-:-:S02]  /*2660*/  F2FP.BF16.F32.PACK_AB R21, R23, R22 ;  /* 0x000000161715723e */ /* 0x000fc400000010ff */
[----:B------:R-:W-:Y:S01]  /*2670*/  F2FP.BF16.F32.PACK_AB R28, R29, R28 ;  /* 0x0000001c1d1c723e */ /* 0x000fe200000010ff */
[----:B------:R4:W-:Y:S01]  /*2680*/  STS.128 [R2+UR8], R12 ;  /* 0x0000000c02007988 */ /* 0x0009e20008000c08 */
[----:B------:R-:W-:Y:S02]  /*2690*/  F2FP.BF16.F32.PACK_AB R78, R81, R80 ;  /* 0x00000050514e723e */ /* 0x000fe400000010ff */
[----:B------:R-:W-:Y:S02]  /*26a0*/  F2FP.BF16.F32.PACK_AB R79, R83, R82 ;  /* 0x00000052534f723e */ /* 0x000fe400000010ff */
[----:B------:R-:W-:Y:S02]  /*26b0*/  F2FP.BF16.F32.PACK_AB R85, R87, R86 ;  /* 0x000000565755723e */ /* 0x000fe400000010ff */
[----:B------:R-:W-:Y:S01]  /*26c0*/  F2FP.BF16.F32.PACK_AB R92, R93, R92 ;  /* 0x0000005c5d5c723e */ /* 0x000fe200000010ff */
[----:B------:R4:W-:Y:S01]  /*26d0*/  STS.128 [R2+UR8+0x4000], R76 ;  /* 0x0040004c02007988 */ /* 0x0009e20008000c08 */
[----:B------:R-:W-:-:S02]  /*26e0*/  F2FP.BF16.F32.PACK_AB R22, R25, R24 ;  /* 0x000000181916723e */ /* 0x000fc400000010ff */
[----:B------:R-:W-:Y:S02]  /*26f0*/  F2FP.BF16.F32.PACK_AB R23, R27, R26 ;  /* 0x0000001a1b17723e */ /* 0x000fe400000010ff */
[----:B------:R-:W-:Y:S02]  /*2700*/  F2FP.BF16.F32.PACK_AB R29, R31, R30 ;  /* 0x0000001e1f1d723e */ /* 0x000fe400000010ff */
[----:B------:R-:W-:Y:S01]  /*2710*/  F2FP.BF16.F32.PACK_AB R36, R37, R36 ;  /* 0x000000242524723e */ /* 0x000fe200000010ff */
[----:B------:R4:W-:Y:S01]  /*2720*/  STS.128 [R3+UR8], R20 ;  /* 0x0000001403007988 */ /* 0x0009e20008000c08 */
[----:B------:R-:W-:Y:S02]  /*2730*/  F2FP.BF16.F32.PACK_AB R86, R89, R88 ;  /* 0x000000585956723e */ /* 0x000fe400000010ff */
[----:B------:R-:W-:Y:S02]  /*2740*/  F2FP.BF16.F32.PACK_AB R87, R91, R90 ;  /* 0x0000005a5b57723e */ /* 0x000fe400000010ff */
[----:B------:R-:W-:-:S02]  /*2750*/  F2FP.BF16.F32.PACK_AB R93, R95, R94 ;  /* 0x0000005e5f5d723e */ /* 0x000fc400000010ff */
[----:B------:R-:W-:Y:S01]  /*2760*/  F2FP.BF16.F32.PACK_AB R100, R101, R100 ;  /* 0x000000646564723e */ /* 0x000fe200000010ff */
[----:B------:R4:W-:Y:S01]  /*2770*/  STS.128 [R3+UR8+0x4000], R84 ;  /* 0x0040005403007988 */ /* 0x0009e20008000c08 */
        /* <DEDUP_REMOVED lines=8> */
[----:B------:R-:W-:Y:S02]  /*2800*/  LOP3.LUT R8, R0, 0x30, RZ, 0x3c, !PT ;  /* 0x0000003000087812 */ /* 0x000fe400078e3cff */
[----:B------:R-:W-:Y:S02]  /*2810*/  F2FP.BF16.F32.PACK_AB R38, R41, R40 ;  /* 0x000000282926723e */ /* 0x000fe400000010ff */
[----:B------:R-:W-:Y:S01]  /*2820*/  F2FP.BF16.F32.PACK_AB R39, R43, R42 ;  /* 0x0000002a2b27723e */ /* 0x000fe200000010ff */
[----:B------:R4:W-:Y:S01]  /*2830*/  STS.128 [R8+UR8], R28 ;  /* 0x0000001c08007988 */ /* 0x0009e20008000c08 */
[----:B------:R-:W-:-:S02]  /*2840*/  F2FP.BF16.F32.PACK_AB R45, R47, R46 ;  /* 0x0000002e2f2d723e */ /* 0x000fc400000010ff */
[----:B------:R-:W-:Y:S01]  /*2850*/  F2FP.BF16.F32.PACK_AB R52, R53, R52 ;  /* 0x000000343534723e */ /* 0x000fe200000010ff */
[----:B------:R4:W-:Y:S01]  /*2860*/  STS.128 [R8+UR8+0x4000], R92 ;  /* 0x0040005c08007988 */ /* 0x0009e20008000c08 */
[----:B------:R-:W-:Y:S02]  /*2870*/  F2FP.BF16.F32.PACK_AB R102, R105, R104 ;  /* 0x000000686966723e */ /* 0x000fe400000010ff */
[----:B------:R-:W-:Y:S02]  /*2880*/  F2FP.BF16.F32.PACK_AB R103, R107, R106 ;  /* 0x0000006a6b67723e */ /* 0x000fe400000010ff */
[----:B------:R-:W-:Y:S02]  /*2890*/  F2FP.BF16.F32.PACK_AB R109, R111, R110 ;  /* 0x0000006e6f6d723e */ /* 0x000fe400000010ff */
[----:B------:R-:W-:Y:S02]  /*28a0*/  F2FP.BF16.F32.PACK_AB R116, R117, R116 ;  /* 0x000000747574723e */ /* 0x000fe400000010ff */
[----:B------:R-:W-:-:S02]  /*28b0*/  LOP3.LUT R9, R0, 0x40, RZ, 0x3c, !PT ;  /* 0x0000004000097812 */ /* 0x000fc400078e3cff */
[----:B------:R-:W-:Y:S02]  /*28c0*/  F2FP.BF16.F32.PACK_AB R46, R49, R48 ;  /* 0x00000030312e723e */ /* 0x000fe400000010ff */
[----:B------:R-:W-:Y:S01]  /*28d0*/  F2FP.BF16.F32.PACK_AB R47, R51, R50 ;  /* 0x00000032332f723e */ /* 0x000fe200000010ff */
[----:B------:R4:W-:Y:S01]  /*28e0*/  STS.128 [R9+UR8], R36 ;  /* 0x0000002409007988 */ /* 0x0009e20008000c08 */
[----:B------:R-:W-:Y:S02]  /*28f0*/  F2FP.BF16.F32.PACK_AB R53, R55, R54 ;  /* 0x000000363735723e */ /* 0x000fe400000010ff */
[----:B------:R-:W-:Y:S01]  /*2900*/  F2FP.BF16.F32.PACK_AB R60, R61, R60 ;  /* 0x0000003c3d3c723e */ /* 0x000fe200000010ff */
[----:B------:R4:W-:Y:S01]  /*2910*/  STS.128 [R9+UR8+0x4000], R100 ;  /* 0x0040006409007988 */ /* 0x0009e20008000c08 */
[----:B------:R-:W-:Y:S02]  /*2920*/  F2FP.BF16.F32.PACK_AB R110, R113, R112 ;  /* 0x00000070716e723e */ /* 0x000fe400000010ff */
[----:B------:R-:W-:-:S02]  /*2930*/  F2FP.BF16.F32.PACK_AB R111, R115, R114 ;  /* 0x00000072736f723e */ /* 0x000fc400000010ff */
        /* <DEDUP_REMOVED lines=11> */
[----:B--2---:R-:W-:Y:S02]  /*29f0*/  LOP3.LUT R4, R0, 0x60, RZ, 0x3c, !PT ;  /* 0x0000006000047812 */ /* 0x004fe400078e3cff */
[----:B------:R-:W-:Y:S02]  /*2a00*/  F2FP.BF16.F32.PACK_AB R62, R65, R64 ;  /* 0x00000040413e723e */ /* 0x000fe400000010ff */
[----:B------:R-:W-:Y:S01]  /*2a10*/  F2FP.BF16.F32.PACK_AB R63, R67, R66 ;  /* 0x00000042433f723e */ /* 0x000fe200000010ff */
[----:B------:R4:W-:Y:S01]  /*2a20*/  STS.128 [R4+UR8], R52 ;  /* 0x0000003404007988 */ /* 0x0009e20008000c08 */
[----:B------:R-:W-:-:S02]  /*2a30*/  F2FP.BF16.F32.PACK_AB R126, R129, R128 ;  /* 0x00000080817e723e */ /* 0x000fc400000010ff */
[----:B------:R-:W-:Y:S01]  /*2a40*/  F2FP.BF16.F32.PACK_AB R127, R131, R130 ;  /* 0x00000082837f723e */ /* 0x000fe200000010ff */
[----:B------:R4:W-:Y:S01]  /*2a50*/  STS.128 [R4+UR8+0x4000], R116 ;  /* 0x0040007404007988 */ /* 0x0009e20008000c08 */
[----:B---3--:R-:W-:-:S05]  /*2a60*/  LOP3.LUT R0, R0, 0x70, RZ, 0x3c, !PT ;  /* 0x0000007000007812 */ /* 0x008fca00078e3cff */
[----:B------:R4:W-:Y:S04]  /*2a70*/  STS.128 [R0+UR8], R60 ;  /* 0x0000003c00007988 */ /* 0x0009e80008000c08 */
[----:B------:R4:W-:Y:S01]  /*2a80*/  STS.128 [R0+UR8+0x4000], R124 ;  /* 0x0040007c00007988 */ /* 0x0009e20008000c08 */
[----:B------:R2:W-:Y:S06]  /*2a90*/  MEMBAR.ALL.CTA ;  /* 0x0000000000007992 */ /* 0x0005ec0000008000 */
[----:B--2---:R-:W2:Y:S02]  /*2aa0*/  FENCE.VIEW.ASYNC.S ;  /* 0x00000000000073c6 */ /* 0x004ea40000000000 */
[----:B--2---:R-:W-:Y:S06]  /*2ab0*/  BAR.SYNC.DEFER_BLOCKING 0x0 ;  /* 0x0000000000007b1d */ /* 0x004fec0000010000 */
[----:B------:R4:W-:Y:S01]  /*2ac0*/  @UP1 UTMASTG.2D [UR4], [UR20] ;  /* 0x00000004140013b5 */ /* 0x0009e20008008000 */
[----:B------:R0:W-:Y:S01]  /*2ad0*/  UTMACMDFLUSH ;  /* 0x00000000000079b7 */ /* 0x0001e20000000000 */
[----:B------:R-:W-:-:S04]  /*2ae0*/  DEPBAR.LE SB0, 0x0 ;  /* 0x000080000000791a */ /* 0x000fc80000000000 */
[----:B------:R-:W-:Y:S08]  /*2af0*/  BAR.SYNC.DEFER_BLOCKING 0x0 ;  /* 0x0000000000007b1d */ /* 0x000ff00000010000 */
[----:B------:R-:W-:Y:S06]  /*2b00*/  BAR.SYNC.DEFER_BLOCKING 0x0 ;  /* 0x0000000000007b1d */ /* 0x000fec0000010000 */
[----:B----4-:R-:W-:Y:S05]  /*2b10*/  @P2 BRA `(.L_x_67) ;  /* 0x0000000000a02947 */ /* 0x010fea0003800000 */
[----:B------:R-:W2:Y:S01]  /*2b20*/  S2UR UR5, SR_CgaCtaId ;  /* 0x00000000000579c3 */ /* 0x000ea20000008800 */
[----:B------:R-:W-:Y:S01]  /*2b30*/  NOP ;  /* 0x0000000000007918 */ /* 0x000fe20000000000 */
[----:B------:R-:W-:Y:S01]  /*2b40*/  UMOV UR4, 0x50 ;  /* 0x0000005000047882 */ /* 0x000fe20000000000 */
[----:B------:R-:W-:Y:S02]  /*2b50*/  IMAD.U32 R0, RZ, RZ, UR23 ;  /* 0x00000017ff007e24 */ /* 0x000fe4000f8e00ff */
[----:B------:R-:W-:Y:S02]  /*2b60*/  IMAD.MOV.U32 R3, RZ, RZ, 0xff ;  /* 0x000000ffff037424 */ /* 0x000fe400078e00ff */
[----:B------:R-:W-:Y:S01]  /*2b70*/  IMAD.MOV.U32 R7, RZ, RZ, 0x1 ;  /* 0x00000001ff077424 */ /* 0x000fe200078e00ff */
[----:B------:R-:W-:-:S04]  /*2b80*/  LOP3.LUT R0, R0, 0xffff, RZ, 0xc0, !PT ;  /* 0x0000ffff00007812 */ /* 0x000fc800078ec0ff */
[----:B------:R-:W-:-:S05]  /*2b90*/  SHF.R.U32.HI R0, RZ, 0x5, R0 ;  /* 0x00000005ff007819 */ /* 0x000fca0000011600 */
[----:B------:R-:W-:Y:S01]  /*2ba0*/  VIADD R2, R0, 0x10 ;  /* 0x0000001000027836 */ /* 0x000fe20000000000 */
[----:B------:R-:W-:Y:S01]  /*2bb0*/  SHF.L.U32 R0, R3, R0, RZ ;  /* 0x0000000003007219 */ /* 0x000fe200000006ff */
[----:B--2---:R-:W-:-:S03]  /*2bc0*/  ULEA UR6, UR5, UR4, 0x18 ;  /* 0x0000000405067291 */ /* 0x004fc6000f8ec0ff */
[----:B------:R-:W-:-:S04]  /*2bd0*/  SHF.L.U32 R3, R7, R2, RZ ;  /* 0x0000000207037219 */ /* 0x000fc800000006ff */
[----:B------:R-:W-:Y:S02]  /*2be0*/  LOP3.LUT R0, R3, R0, RZ, 0xfc, !PT ;  /* 0x0000000003007212 */ /* 0x000fe400078efcff */
[----:B------:R-:W2:Y:S02]  /*2bf0*/  LDS R5, [UR6] ;  /* 0x00000006ff057984 */ /* 0x000ea40008000800 */
[C---:B------:R-:W-:Y:S02]  /*2c00*/  LOP3.LUT R2, R0.reuse, 0xffff, RZ, 0xc0, !PT ;  /* 0x0000ffff00027812 */ /* 0x040fe400078ec0ff */
[----:B--2---:R-:W-:-:S04]  /*2c10*/  LOP3.LUT R3, R0, 0xffff, R5, 0x80, !PT ;  /* 0x0000ffff00037812 */ /* 0x004fc800078e8005 */
[----:B------:R-:W-:-:S13]  /*2c20*/  ISETP.NE.AND P0, PT, R3, R2, PT ;  /* 0x000000020300720c */ /* 0x000fda0003f05270 */
[----:B------:R-:W-:Y:S05]  /*2c30*/  @P0 BRA `(.L_x_68) ;  /* 0x0000000000500947 */ /* 0x000fea0003800000 */
[----:B------:R-:W-:Y:S02]  /*2c40*/  SHF.R.U32.HI R5, RZ, 0x10, R5 ;  /* 0x00000010ff057819 */ /* 0x000fe40000011605 */
[----:B------:R-:W-:-:S04]  /*2c50*/  SHF.R.U32.HI R2, RZ, 0x10, R0 ;  /* 0x00000010ff027819 */ /* 0x000fc80000011600 */
[----:B------:R-:W-:-:S04]  /*2c60*/  LOP3.LUT R5, R5, R2, RZ, 0xc0, !PT ;  /* 0x0000000205057212 */ /* 0x000fc800078ec0ff */
[----:B------:R-:W-:-:S13]  /*2c70*/  ISETP.NE.AND P0, PT, R5, R2, PT ;  /* 0x000000020500720c */ /* 0x000fda0003f05270 */
[----:B------:R-:W-:Y:S05]  /*2c80*/  @P0 BRA `(.L_x_69) ;  /* 0x0000000000300947 */ /* 0x000fea0003800000 */
[----:B------:R-:W-:Y:S01]  /*2c90*/  R2UR UR4, R0 ;  /* 0x00000000000472ca */ /* 0x000fe200000e0000 */
[----:B------:R-:W-:Y:S01]  /*2ca0*/  VOTEU.ANY UR5, UPT, PT ;  /* 0x0000000000057886 */ /* 0x000fe200038e0100 */
[----:B------:R-:W2:Y:S01]  /*2cb0*/  S2R R0, SR_LANEID ;  /* 0x0000000000007919 */ /* 0x000ea20000000000 */
[----:B------:R-:W-:-:S10]  /*2cc0*/  UFLO.U32 UR5, UR5 ;  /* 0x00000005000572bd */ /* 0x000fd400080e0000 */
[----:B------:R-:W-:-:S06]  /*2cd0*/  ULOP3.LUT UR4, URZ, UR4, URZ, 0x33, !UPT ;  /* 0x00000004ff047292 */ /* 0x000fcc000f8e33ff */
[----:B------:R-:W-:-:S04]  /*2ce0*/  IMAD.U32 R2, RZ, RZ, UR4 ;  /* 0x00000004ff027e24 */ /* 0x000fc8000f8e00ff */
[----:B------:R-:W3:Y:S02]  /*2cf0*/  REDUX UR7, R2 ;  /* 0x00000000020773c4 */ /* 0x000ee40000000000 */
[----:B------:R4:W-:Y:S01]  /*2d00*/  UTCATOMSWS.AND URZ, UR4 ;  /* 0x0000000400ff79e3 */ /* 0x0009e20008000000 */
[----:B--2---:R-:W-:Y:S01]  /*2d10*/  ISETP.EQ.U32.AND P0, PT, R0, UR5, PT ;  /* 0x0000000500007c0c */ /* 0x004fe2000bf02070 */
[----:B---3--:R-:W-:-:S12]  /*2d20*/  IMAD.U32 R0, RZ, RZ, UR7 ;  /* 0x00000007ff007e24 */ /* 0x008fd8000f8e00ff */
[----:B------:R4:W-:Y:S01]  /*2d30*/  @P0 ATOMS.AND RZ, [UR6], R0 ;  /* 0x00000000ffff098c */ /* 0x0009e2000a800006 */
[----:B------:R-:W-:Y:S05]  /*2d40*/  BRA `(.L_x_67) ;  /* 0x0000000000147947 */ /* 0x000fea0003800000 */
.L_x_69:
[----:B------:R-:W-:-:S07]  /*2d50*/  MOV R2, 0x2d70 ;  /* 0x00002d7000027802 */ /* 0x000fce0000000f00 */
[----:B-1----:R-:W-:Y:S05]  /*2d60*/  CALL.REL.NOINC `($__internal_0_$__cuda_sm10x_tcgen05_guardrail_trap_col_being_dealloced_not_returned_by_alloc) ;  /* 0x0000000000447944 */ /* 0x002fea0003c00000 */
[----:B------:R-:W-:Y:S05]  /*2d70*/  BRA `(.L_x_67) ;  /* 0x0000000000087947 */ /* 0x000fea0003800000 */
.L_x_68:
[----:B------:R-:W-:-:S07]  /*2d80*/  MOV R2, 0x2da0 ;  /* 0x00002da000027802 */ /* 0x000fce0000000f00 */
[----:B-1----:R-:W-:Y:S05]  /*2d90*/  CALL.REL.NOINC `($__internal_2_$__cuda_sm10x_tcgen05_guardrail_trap_unallocated_columns_being_dealloced) ;  /* 0x0000000000507944 */ /* 0x002fea0003c00000 */
.L_x_67:
[----:B------:R-:W-:Y:S01]  /*2da0*/  NOP ;  /* 0x0000000000007918 */ /* 0x000fe20000000000 */
[----:B----4-:R-:W-:Y:S05]  /*2db0*/  EXIT ;  /* 0x000000000000794d */ /* 0x010fea0003800000 */
.L_x_56:
[----:B------:R-:W2:Y:S02]  /*2dc0*/  SYNCS.PHASECHK.TRANS64.TRYWAIT P0, [UR8+0x18000], RZ ;  /* 0x018000ffff0075a7 */ /* 0x000ea40008001108 */
[----:B--2---:R-:W-:Y:S05]  /*2dd0*/  @!P0 BRA `(.L_x_56) ;  /* 0xfffffffc00f88947 */ /* 0x004fea000383ffff */
[----:B------:R-:W-:Y:S05]  /*2de0*/  BRA `(.L_x_70) ;  /* 0xffffffec00487947 */ /* 0x000fea000383ffff */
.L_x_58:
[----:B------:R-:W2:Y:S02]  /*2df0*/  SYNCS.PHASECHK.TRANS64.TRYWAIT P1, [UR8+0x18010], RZ ;  /* 0x018010ffff0075a7 */ /* 0x000ea40008021108 */
[----:B--2---:R-:W-:Y:S05]  /*2e00*/  @!P1 BRA `(.L_x_58) ;  /* 0xfffffffc00f89947 */ /* 0x004fea000383ffff */
[----:B------:R-:W-:Y:S05]  /*2e10*/  BRA `(.L_x_71) ;  /* 0xffffffec00e47947 */ /* 0x000fea000383ffff */
.L_x_59:
[----:B------:R-:W3:Y:S02]  /*2e20*/  SYNCS.PHASECHK.TRANS64.TRYWAIT P0, [UR28+0x18000], R2 ;  /* 0x01800002ff0075a7 */ /* 0x000ee4000800111c */
[----:B---3--:R-:W-:Y:S05]  /*2e30*/  @!P0 BRA `(.L_x_59) ;  /* 0xfffffffc00f88947 */ /* 0x008fea000383ffff */
[----:B------:R-:W-:Y:S05]  /*2e40*/  BRA `(.L_x_72) ;  /* 0xfffffff000647947 */ /* 0x000fea000383ffff */
.L_x_61:
[----:B------:R-:W3:Y:S02]  /*2e50*/  SYNCS.PHASECHK.TRANS64.TRYWAIT P0, [UR28+0x18010], R2 ;  /* 0x01801002ff0075a7 */ /* 0x000ee4000800111c */
[----:B---3--:R-:W-:Y:S05]  /*2e60*/  @!P0 BRA `(.L_x_61) ;  /* 0xfffffffc00f88947 */ /* 0x008fea000383ffff */
[----:B------:R-:W-:Y:S05]  /*2e70*/  BRA `(.L_x_73) ;  /* 0xfffffff4000c7947 */ /* 0x000fea000383ffff */
        .weak           $__internal_0_$__cuda_sm10x_tcgen05_guardrail_trap_col_being_dealloced_not_returned_by_alloc
        .type           $__internal_0_$__cuda_sm10x_tcgen05_guardrail_trap_col_being_dealloced_not_returned_by_alloc,@function
        .size           $__internal_0_$__cuda_sm10x_tcgen05_guardrail_trap_col_being_dealloced_not_returned_by_alloc,($__internal_1_$__cuda_sm10x_tcgen05_guardrail_trap_phase_invalid_during_alloc - $__internal_0_$__cuda_sm10x_tcgen05_guardrail_trap_col_being_dealloced_not_returned_by_alloc)
$__internal_0_$__cuda_sm10x_tcgen05_guardrail_trap_col_being_dealloced_not_returned_by_alloc:
[----:B------:R-:W-:Y:S05]  /*2e80*/  BPT.TRAP 0x1 ;  /* 0x000000040000795c */ /* 0x000fea0000300000 */
[----:B------:R-:W-:-:S04]  /*2e90*/  IMAD.MOV.U32 R3, RZ, RZ, 0x0 ;  /* 0x00000000ff037424 */ /* 0x000fc800078e00ff */
[----:B------:R-:W-:Y:S05]  /*2ea0*/  RET.REL.NODEC R2 `(gluon_tcgen05) ;  /* 0xffffffd002547950 */ /* 0x000fea0003c3ffff */
        .weak           $__internal_1_$__cuda_sm10x_tcgen05_guardrail_trap_phase_invalid_during_alloc
        .type           $__internal_1_$__cuda_sm10x_tcgen05_guardrail_trap_phase_invalid_during_alloc,@function
        .size           $__internal_1_$__cuda_sm10x_tcgen05_guardrail_trap_phase_invalid_during_alloc,($__internal_2_$__cuda_sm10x_tcgen05_guardrail_trap_unallocated_columns_being_dealloced - $__internal_1_$__cuda_sm10x_tcgen05_guardrail_trap_phase_invalid_during_alloc)
$__internal_1_$__cuda_sm10x_tcgen05_guardrail_trap_phase_invalid_during_alloc:
[----:B------:R-:W-:Y:S05]  /*2eb0*/  BPT.TRAP 0x1 ;  /* 0x000000040000795c */ /* 0x000fea0000300000 */
[----:B------:R-:W-:-:S04]  /*2ec0*/  IMAD.MOV.U32 R3, RZ, RZ, 0x0 ;  /* 0x00000000ff037424 */ /* 0x000fc800078e00ff */
[----:B------:R-:W-:Y:S05]  /*2ed0*/  RET.REL.NODEC R2 `(gluon_tcgen05) ;  /* 0xffffffd002487950 */ /* 0x000fea0003c3ffff */
        .weak           $__internal_2_$__cuda_sm10x_tcgen05_guardrail_trap_unallocated_columns_being_dealloced
        .type           $__internal_2_$__cuda_sm10x_tcgen05_guardrail_trap_unallocated_columns_being_dealloced,@function
        .size           $__internal_2_$__cuda_sm10x_tcgen05_guardrail_trap_unallocated_columns_being_dealloced,(.L_x_77 - $__internal_2_$__cuda_sm10x_tcgen05_guardrail_trap_unallocated_columns_being_dealloced)
$__internal_2_$__cuda_sm10x_tcgen05_guardrail_trap_unallocated_columns_being_dealloced:
[----:B------:R-:W-:Y:S05]  /*2ee0*/  BPT.TRAP 0x1 ;  /* 0x000000040000795c */ /* 0x000fea0000300000 */
[----:B------:R-:W-:-:S04]  /*2ef0*/  IMAD.MOV.U32 R3, RZ, RZ, 0x0 ;  /* 0x00000000ff037424 */ /* 0x000fc800078e00ff */
[----:B------:R-:W-:Y:S05]  /*2f00*/  RET.REL.NODEC R2 `(gluon_tcgen05) ;  /* 0xffffffd0023c7950 */ /* 0x000fea0003c3ffff */
.L_x_74:
[----:B------:R-:W-:-:S00]  /*2f10*/  BRA `(.L_x_74) ;  /* 0xfffffffc00fc7947 */ /* 0x000fc0000383ffff */
[----:B------:R-:W-:-:S00]  /*2f20*/  NOP ;  /* 0x0000000000007918 */ /* 0x000fc00000000000 */
        /* <DEDUP_REMOVED lines=13> */
.L_x_77:


//--------------------- .nv.shared.gluon_tcgen05  --------------------------
	.section	.nv.shared.gluon_tcgen05,"aw",@nobits
	.sectionflags	@""
	.align	16
	.zero		1024


//--------------------- .nv.shared.reserved.0     --------------------------
	.section	.nv.shared.reserved.0,"aw",@nobits
	.align	8
	.weak		__nv_reservedSMEM_offset_0_alias
	.size		__nv_reservedSMEM_offset_0_alias, 0, 64
	.other		__nv_reservedSMEM_offset_0_alias,@"STO_CUDA_RESERVED_SHARED STV_DEFAULT"
__nv_reservedSMEM_offset_0_alias:
	.zero		0
.nv.shared.reserved.0:
	.zero		64
	.weak		__nv_reservedSMEM_allocation_phase
	.type		__nv_reservedSMEM_allocation_phase,@object
	.size		__nv_reservedSMEM_allocation_phase,(.L_0 - __nv_reservedSMEM_allocation_phase)
__nv_reservedSMEM_allocation_phase:
	.zero		1
.L_0:
	.zero		7
	.weak		__nv_reservedSMEM_devtool_atexit_pc
	.type		__nv_reservedSMEM_devtool_atexit_pc,@object
	.size		__nv_reservedSMEM_devtool_atexit_pc,(__nv_reservedSMEM_allocation_mask - __nv_reservedSMEM_devtool_atexit_pc)
__nv_reservedSMEM_devtool_atexit_pc:
	.zero		8
	.weak		__nv_reservedSMEM_allocation_mask
	.type		__nv_reservedSMEM_allocation_mask,@object
	.size		__nv_reservedSMEM_allocation_mask,(.L_2 - __nv_reservedSMEM_allocation_mask)
__nv_reservedSMEM_allocation_mask:
	.zero		4
.L_2:


//--------------------- .nv.constant0.gluon_tcgen05 --------------------------
	.section	.nv.constant0.gluon_tcgen05,"a",@progbits
	.sectionflags	@""
	.align	4
.nv.constant0.gluon_tcgen05:
	.zero		976


//--------------------- SYMBOLS --------------------------

	.type		.nv.reservedSmem.offset0,@object
	.size		.nv.reservedSmem.offset0,0x4
	.type		.nv.reservedSmem.cap,@object
	.size		.nv.reservedSmem.cap,0x4
